//
// Generated by NVIDIA NVVM Compiler
//
// Compiler Build ID: CL-36424714
// Cuda compilation tools, release 13.0, V13.0.88
// Based on NVVM 20.0.0
//

.version 9.0
.target sm_100
.address_size 64

	// .globl	_Z15JacobiIterationiPfS_S_S_

.visible .entry _Z15JacobiIterationiPfS_S_S_(
	.param .u32 _Z15JacobiIterationiPfS_S_S__param_0,
	.param .u64 .ptr .align 1 _Z15JacobiIterationiPfS_S_S__param_1,
	.param .u64 .ptr .align 1 _Z15JacobiIterationiPfS_S_S__param_2,
	.param .u64 .ptr .align 1 _Z15JacobiIterationiPfS_S_S__param_3,
	.param .u64 .ptr .align 1 _Z15JacobiIterationiPfS_S_S__param_4
)
{
	.reg .pred 	%p<27>;
	.reg .b32 	%r<56>;
	.reg .b32 	%f<102>;
	.reg .b64 	%rd<53>;

	ld.param.u32 	%r26, [_Z15JacobiIterationiPfS_S_S__param_0];
	ld.param.u64 	%rd14, [_Z15JacobiIterationiPfS_S_S__param_1];
	ld.param.u64 	%rd15, [_Z15JacobiIterationiPfS_S_S__param_2];
	ld.param.u64 	%rd16, [_Z15JacobiIterationiPfS_S_S__param_3];
	ld.param.u64 	%rd17, [_Z15JacobiIterationiPfS_S_S__param_4];
	cvta.to.global.u64 	%rd1, %rd16;
	cvta.to.global.u64 	%rd2, %rd17;
	cvta.to.global.u64 	%rd3, %rd14;
	cvta.to.global.u64 	%rd4, %rd15;
	mov.u32 	%r27, %ctaid.x;
	mov.u32 	%r1, %ntid.x;
	mov.u32 	%r28, %tid.x;
	mad.lo.s32 	%r48, %r27, %r1, %r28;
	setp.ge.s32 	%p1, %r48, %r26;
	@%p1 bra 	$L__BB0_45;
	setp.gt.s32 	%p2, %r26, 0;
	mov.u32 	%r29, %nctaid.x;
	mul.lo.s32 	%r3, %r1, %r29;
	@%p2 bra 	$L__BB0_2;
	bra.uni 	$L__BB0_44;
$L__BB0_2:
	and.b32  	%r4, %r26, 7;
	add.s32 	%r5, %r4, -1;
	and.b32  	%r6, %r26, 3;
	and.b32  	%r7, %r26, 2147483640;
	and.b32  	%r8, %r26, 1;
	add.s64 	%rd5, %rd1, 16;
$L__BB0_3:
	setp.lt.u32 	%p4, %r26, 8;
	mul.lo.s32 	%r10, %r48, %r26;
	mov.f32 	%f81, 0f00000000;
	mov.b32 	%r53, 0;
	@%p4 bra 	$L__BB0_22;
	neg.s32 	%r50, %r48;
	mul.wide.s32 	%rd23, %r10, 4;
	add.s64 	%rd24, %rd3, %rd23;
	add.s64 	%rd51, %rd24, 16;
	mov.f32 	%f81, 0f00000000;
	mov.b32 	%r51, 0;
	mov.u64 	%rd52, %rd5;
	mov.u32 	%r49, %r10;
$L__BB0_5:
	.pragma "nounroll";
	setp.eq.s32 	%p5, %r50, 0;
	@%p5 bra 	$L__BB0_7;
	mul.wide.s32 	%rd25, %r49, 4;
	add.s64 	%rd26, %rd3, %rd25;
	ld.global.f32 	%f44, [%rd26];
	ld.global.f32 	%f45, [%rd52+-16];
	fma.rn.f32 	%f81, %f44, %f45, %f81;
$L__BB0_7:
	add.s32 	%r33, %r51, 1;
	setp.eq.s32 	%p6, %r33, %r48;
	@%p6 bra 	$L__BB0_9;
	ld.global.f32 	%f46, [%rd51+-12];
	ld.global.f32 	%f47, [%rd52+-12];
	fma.rn.f32 	%f81, %f46, %f47, %f81;
$L__BB0_9:
	add.s32 	%r34, %r51, 2;
	setp.eq.s32 	%p7, %r34, %r48;
	@%p7 bra 	$L__BB0_11;
	ld.global.f32 	%f48, [%rd51+-8];
	ld.global.f32 	%f49, [%rd52+-8];
	fma.rn.f32 	%f81, %f48, %f49, %f81;
$L__BB0_11:
	add.s32 	%r35, %r51, 3;
	setp.eq.s32 	%p8, %r35, %r48;
	@%p8 bra 	$L__BB0_13;
	ld.global.f32 	%f50, [%rd51+-4];
	ld.global.f32 	%f51, [%rd52+-4];
	fma.rn.f32 	%f81, %f50, %f51, %f81;
$L__BB0_13:
	add.s32 	%r36, %r51, 4;
	setp.eq.s32 	%p9, %r36, %r48;
	@%p9 bra 	$L__BB0_15;
	ld.global.f32 	%f52, [%rd51];
	ld.global.f32 	%f53, [%rd52];
	fma.rn.f32 	%f81, %f52, %f53, %f81;
$L__BB0_15:
	add.s32 	%r37, %r51, 5;
	setp.eq.s32 	%p10, %r37, %r48;
	@%p10 bra 	$L__BB0_17;
	ld.global.f32 	%f54, [%rd51+4];
	ld.global.f32 	%f55, [%rd52+4];
	fma.rn.f32 	%f81, %f54, %f55, %f81;
$L__BB0_17:
	add.s32 	%r38, %r51, 6;
	setp.eq.s32 	%p11, %r38, %r48;
	@%p11 bra 	$L__BB0_19;
	ld.global.f32 	%f56, [%rd51+8];
	ld.global.f32 	%f57, [%rd52+8];
	fma.rn.f32 	%f81, %f56, %f57, %f81;
$L__BB0_19:
	add.s32 	%r39, %r51, 7;
	setp.eq.s32 	%p12, %r39, %r48;
	@%p12 bra 	$L__BB0_21;
	ld.global.f32 	%f58, [%rd51+12];
	ld.global.f32 	%f59, [%rd52+12];
	fma.rn.f32 	%f81, %f58, %f59, %f81;
$L__BB0_21:
	add.s32 	%r51, %r51, 8;
	add.s32 	%r50, %r50, 8;
	add.s32 	%r49, %r49, 8;
	add.s64 	%rd52, %rd52, 32;
	add.s64 	%rd51, %rd51, 32;
	setp.ne.s32 	%p13, %r51, %r7;
	mov.u32 	%r53, %r7;
	@%p13 bra 	$L__BB0_5;
$L__BB0_22:
	setp.eq.s32 	%p14, %r4, 0;
	@%p14 bra 	$L__BB0_43;
	setp.lt.u32 	%p15, %r5, 3;
	@%p15 bra 	$L__BB0_33;
	setp.eq.s32 	%p16, %r53, %r48;
	mul.wide.u32 	%rd27, %r53, 4;
	add.s64 	%rd11, %rd1, %rd27;
	@%p16 bra 	$L__BB0_26;
	add.s32 	%r40, %r53, %r10;
	mul.wide.s32 	%rd28, %r40, 4;
	add.s64 	%rd29, %rd3, %rd28;
	ld.global.f32 	%f61, [%rd29];
	ld.global.f32 	%f62, [%rd11];
	fma.rn.f32 	%f81, %f61, %f62, %f81;
$L__BB0_26:
	add.s32 	%r41, %r53, 1;
	setp.eq.s32 	%p17, %r41, %r48;
	cvt.s64.s32 	%rd30, %r10;
	cvt.u64.u32 	%rd31, %r53;
	add.s64 	%rd32, %rd31, %rd30;
	shl.b64 	%rd33, %rd32, 2;
	add.s64 	%rd12, %rd3, %rd33;
	@%p17 bra 	$L__BB0_28;
	ld.global.f32 	%f63, [%rd12+4];
	ld.global.f32 	%f64, [%rd11+4];
	fma.rn.f32 	%f81, %f63, %f64, %f81;
$L__BB0_28:
	add.s32 	%r42, %r53, 2;
	setp.eq.s32 	%p18, %r42, %r48;
	@%p18 bra 	$L__BB0_30;
	ld.global.f32 	%f65, [%rd12+8];
	ld.global.f32 	%f66, [%rd11+8];
	fma.rn.f32 	%f81, %f65, %f66, %f81;
$L__BB0_30:
	add.s32 	%r43, %r53, 3;
	setp.eq.s32 	%p19, %r43, %r48;
	@%p19 bra 	$L__BB0_32;
	ld.global.f32 	%f67, [%rd12+12];
	ld.global.f32 	%f68, [%rd11+12];
	fma.rn.f32 	%f81, %f67, %f68, %f81;
$L__BB0_32:
	add.s32 	%r53, %r53, 4;
$L__BB0_33:
	setp.eq.s32 	%p20, %r6, 0;
	@%p20 bra 	$L__BB0_43;
	setp.eq.s32 	%p21, %r6, 1;
	@%p21 bra 	$L__BB0_40;
	setp.eq.s32 	%p22, %r53, %r48;
	mul.wide.u32 	%rd34, %r53, 4;
	add.s64 	%rd13, %rd1, %rd34;
	@%p22 bra 	$L__BB0_37;
	add.s32 	%r44, %r53, %r10;
	mul.wide.s32 	%rd35, %r44, 4;
	add.s64 	%rd36, %rd3, %rd35;
	ld.global.f32 	%f70, [%rd36];
	ld.global.f32 	%f71, [%rd13];
	fma.rn.f32 	%f81, %f70, %f71, %f81;
$L__BB0_37:
	add.s32 	%r45, %r53, 1;
	setp.eq.s32 	%p23, %r45, %r48;
	@%p23 bra 	$L__BB0_39;
	cvt.s64.s32 	%rd37, %r10;
	cvt.s64.s32 	%rd38, %r53;
	add.s64 	%rd39, %rd38, %rd37;
	shl.b64 	%rd40, %rd39, 2;
	add.s64 	%rd41, %rd3, %rd40;
	ld.global.f32 	%f72, [%rd41+4];
	ld.global.f32 	%f73, [%rd13+4];
	fma.rn.f32 	%f81, %f72, %f73, %f81;
$L__BB0_39:
	add.s32 	%r53, %r53, 2;
$L__BB0_40:
	setp.eq.s32 	%p24, %r8, 0;
	@%p24 bra 	$L__BB0_43;
	setp.eq.s32 	%p25, %r53, %r48;
	@%p25 bra 	$L__BB0_43;
	add.s32 	%r46, %r53, %r10;
	mul.wide.s32 	%rd42, %r46, 4;
	add.s64 	%rd43, %rd3, %rd42;
	ld.global.f32 	%f74, [%rd43];
	mul.wide.u32 	%rd44, %r53, 4;
	add.s64 	%rd45, %rd1, %rd44;
	ld.global.f32 	%f75, [%rd45];
	fma.rn.f32 	%f81, %f74, %f75, %f81;
$L__BB0_43:
	mul.wide.s32 	%rd46, %r48, 4;
	add.s64 	%rd47, %rd4, %rd46;
	ld.global.f32 	%f76, [%rd47];
	sub.f32 	%f77, %f76, %f81;
	add.s32 	%r47, %r10, %r48;
	mul.wide.s32 	%rd48, %r47, 4;
	add.s64 	%rd49, %rd3, %rd48;
	ld.global.f32 	%f78, [%rd49];
	div.rn.f32 	%f79, %f77, %f78;
	add.s64 	%rd50, %rd2, %rd46;
	st.global.f32 	[%rd50], %f79;
	add.s32 	%r48, %r48, %r3;
	setp.lt.s32 	%p26, %r48, %r26;
	@%p26 bra 	$L__BB0_3;
	bra.uni 	$L__BB0_45;
$L__BB0_44:
	mul.wide.s32 	%rd18, %r48, 4;
	add.s64 	%rd19, %rd4, %rd18;
	ld.global.f32 	%f38, [%rd19];
	mad.lo.s32 	%r30, %r48, %r26, %r48;
	mul.wide.s32 	%rd20, %r30, 4;
	add.s64 	%rd21, %rd3, %rd20;
	ld.global.f32 	%f39, [%rd21];
	div.rn.f32 	%f40, %f38, %f39;
	add.s64 	%rd22, %rd2, %rd18;
	st.global.f32 	[%rd22], %f40;
	add.s32 	%r48, %r48, %r3;
	setp.lt.s32 	%p3, %r48, %r26;
	@%p3 bra 	$L__BB0_44;
$L__BB0_45:
	ret;

}
	// .globl	_Z26JacobiIterationDistributediPfS_S_
.visible .entry _Z26JacobiIterationDistributediPfS_S_(
	.param .u32 _Z26JacobiIterationDistributediPfS_S__param_0,
	.param .u64 .ptr .align 1 _Z26JacobiIterationDistributediPfS_S__param_1,
	.param .u64 .ptr .align 1 _Z26JacobiIterationDistributediPfS_S__param_2,
	.param .u64 .ptr .align 1 _Z26JacobiIterationDistributediPfS_S__param_3
)
{
	.reg .pred 	%p<4>;
	.reg .b32 	%r<15>;
	.reg .b32 	%f<5>;
	.reg .b64 	%rd<13>;

	ld.param.u32 	%r9, [_Z26JacobiIterationDistributediPfS_S__param_0];
	ld.param.u64 	%rd4, [_Z26JacobiIterationDistributediPfS_S__param_1];
	ld.param.u64 	%rd5, [_Z26JacobiIterationDistributediPfS_S__param_2];
	ld.param.u64 	%rd6, [_Z26JacobiIterationDistributediPfS_S__param_3];
	mov.u32 	%r10, %ctaid.x;
	mov.u32 	%r1, %ntid.x;
	mov.u32 	%r11, %tid.x;
	mad.lo.s32 	%r14, %r10, %r1, %r11;
	mul.lo.s32 	%r3, %r9, %r9;
	setp.ge.s32 	%p1, %r14, %r3;
	@%p1 bra 	$L__BB1_5;
	mov.u32 	%r12, %nctaid.x;
	mul.lo.s32 	%r4, %r1, %r12;
	cvta.to.global.u64 	%rd1, %rd4;
	cvta.to.global.u64 	%rd2, %rd5;
	cvta.to.global.u64 	%rd3, %rd6;
$L__BB1_2:
	div.s32 	%r6, %r14, %r9;
	mul.lo.s32 	%r13, %r6, %r9;
	sub.s32 	%r7, %r14, %r13;
	setp.eq.s32 	%p2, %r7, %r6;
	@%p2 bra 	$L__BB1_4;
	mul.wide.s32 	%rd7, %r6, 4;
	add.s64 	%rd8, %rd3, %rd7;
	mul.wide.s32 	%rd9, %r14, 4;
	add.s64 	%rd10, %rd1, %rd9;
	ld.global.f32 	%f1, [%rd10];
	mul.wide.s32 	%rd11, %r7, 4;
	add.s64 	%rd12, %rd2, %rd11;
	ld.global.f32 	%f2, [%rd12];
	mul.f32 	%f3, %f1, %f2;
	atom.global.add.f32 	%f4, [%rd8], %f3;
$L__BB1_4:
	add.s32 	%r14, %r14, %r4;
	setp.lt.s32 	%p3, %r14, %r3;
	@%p3 bra 	$L__BB1_2;
$L__BB1_5:
	ret;

}
	// .globl	_Z32JacobiIterationDistributedResultiPfS_S_S_
.visible .entry _Z32JacobiIterationDistributedResultiPfS_S_S_(
	.param .u32 _Z32JacobiIterationDistributedResultiPfS_S_S__param_0,
	.param .u64 .ptr .align 1 _Z32JacobiIterationDistributedResultiPfS_S_S__param_1,
	.param .u64 .ptr .align 1 _Z32JacobiIterationDistributedResultiPfS_S_S__param_2,
	.param .u64 .ptr .align 1 _Z32JacobiIterationDistributedResultiPfS_S_S__param_3,
	.param .u64 .ptr .align 1 _Z32JacobiIterationDistributedResultiPfS_S_S__param_4
)
{
	.reg .pred 	%p<3>;
	.reg .b32 	%r<13>;
	.reg .b32 	%f<6>;
	.reg .b64 	%rd<15>;

	ld.param.u32 	%r6, [_Z32JacobiIterationDistributedResultiPfS_S_S__param_0];
	ld.param.u64 	%rd5, [_Z32JacobiIterationDistributedResultiPfS_S_S__param_1];
	ld.param.u64 	%rd6, [_Z32JacobiIterationDistributedResultiPfS_S_S__param_2];
	ld.param.u64 	%rd7, [_Z32JacobiIterationDistributedResultiPfS_S_S__param_3];
	ld.param.u64 	%rd8, [_Z32JacobiIterationDistributedResultiPfS_S_S__param_4];
	mov.u32 	%r7, %ctaid.x;
	mov.u32 	%r1, %ntid.x;
	mov.u32 	%r8, %tid.x;
	mad.lo.s32 	%r12, %r7, %r1, %r8;
	setp.ge.s32 	%p1, %r12, %r6;
	@%p1 bra 	$L__BB2_3;
	mov.u32 	%r9, %nctaid.x;
	mul.lo.s32 	%r3, %r1, %r9;
	cvta.to.global.u64 	%rd1, %rd6;
	cvta.to.global.u64 	%rd2, %rd8;
	cvta.to.global.u64 	%rd3, %rd5;
	cvta.to.global.u64 	%rd4, %rd7;
$L__BB2_2:
	mul.wide.s32 	%rd9, %r12, 4;
	add.s64 	%rd10, %rd1, %rd9;
	ld.global.f32 	%f1, [%rd10];
	add.s64 	%rd11, %rd2, %rd9;
	ld.global.f32 	%f2, [%rd11];
	sub.f32 	%f3, %f1, %f2;
	mad.lo.s32 	%r10, %r12, %r6, %r12;
	mul.wide.s32 	%rd12, %r10, 4;
	add.s64 	%rd13, %rd3, %rd12;
	ld.global.f32 	%f4, [%rd13];
	div.rn.f32 	%f5, %f3, %f4;
	add.s64 	%rd14, %rd4, %rd9;
	st.global.f32 	[%rd14], %f5;
	mov.b32 	%r11, 0;
	st.global.u32 	[%rd11], %r11;
	add.s32 	%r12, %r12, %r3;
	setp.lt.s32 	%p2, %r12, %r6;
	@%p2 bra 	$L__BB2_2;
$L__BB2_3:
	ret;

}
	// .globl	_Z14setSigmaToZeroiPf
.visible .entry _Z14setSigmaToZeroiPf(
	.param .u32 _Z14setSigmaToZeroiPf_param_0,
	.param .u64 .ptr .align 1 _Z14setSigmaToZeroiPf_param_1
)
{
	.reg .pred 	%p<3>;
	.reg .b32 	%r<12>;
	.reg .b64 	%rd<5>;

	ld.param.u32 	%r6, [_Z14setSigmaToZeroiPf_param_0];
	ld.param.u64 	%rd2, [_Z14setSigmaToZeroiPf_param_1];
	mov.u32 	%r7, %ctaid.x;
	mov.u32 	%r1, %ntid.x;
	mov.u32 	%r8, %tid.x;
	mad.lo.s32 	%r11, %r7, %r1, %r8;
	setp.ge.s32 	%p1, %r11, %r6;
	@%p1 bra 	$L__BB3_3;
	mov.u32 	%r9, %nctaid.x;
	mul.lo.s32 	%r3, %r1, %r9;
	cvta.to.global.u64 	%rd1, %rd2;
$L__BB3_2:
	mul.wide.s32 	%rd3, %r11, 4;
	add.s64 	%rd4, %rd1, %rd3;
	mov.b32 	%r10, 0;
	st.global.u32 	[%rd4], %r10;
	add.s32 	%r11, %r11, %r3;
	setp.lt.s32 	%p2, %r11, %r6;
	@%p2 bra 	$L__BB3_2;
$L__BB3_3:
	ret;

}
	// .globl	_Z11initAMatrixiPf
.visible .entry _Z11initAMatrixiPf(
	.param .u32 _Z11initAMatrixiPf_param_0,
	.param .u64 .ptr .align 1 _Z11initAMatrixiPf_param_1
)
{
	.reg .pred 	%p<30>;
	.reg .b32 	%r<59>;
	.reg .b32 	%f<36>;
	.reg .b64 	%rd<17>;

	ld.param.u32 	%r30, [_Z11initAMatrixiPf_param_0];
	ld.param.u64 	%rd2, [_Z11initAMatrixiPf_param_1];
	cvta.to.global.u64 	%rd1, %rd2;
	mov.u32 	%r31, %ctaid.x;
	mov.u32 	%r1, %ntid.x;
	mov.u32 	%r32, %tid.x;
	mad.lo.s32 	%r47, %r31, %r1, %r32;
	setp.ge.s32 	%p1, %r47, %r30;
	@%p1 bra 	$L__BB4_32;
	setp.lt.s32 	%p2, %r30, 1;
	@%p2 bra 	$L__BB4_32;
	and.b32  	%r3, %r30, 3;
	and.b32  	%r4, %r30, 2147483644;
	neg.s32 	%r5, %r4;
	mov.u32 	%r33, %nctaid.x;
	mul.lo.s32 	%r6, %r1, %r33;
$L__BB4_3:
	setp.lt.u32 	%p3, %r30, 4;
	mov.b32 	%r55, 0;
	@%p3 bra 	$L__BB4_18;
	add.s32 	%r49, %r47, -1;
	mov.b32 	%r48, 1;
	mov.u32 	%r50, %r5;
$L__BB4_5:
	add.s32 	%r12, %r48, -1;
	setp.eq.s32 	%p4, %r49, -2;
	mov.f32 	%f29, 0fBF800000;
	mov.u32 	%r51, %r12;
	@%p4 bra 	$L__BB4_8;
	setp.eq.s32 	%p5, %r49, -1;
	mov.f32 	%f29, 0f40000000;
	mov.u32 	%r51, %r47;
	@%p5 bra 	$L__BB4_8;
	setp.eq.s32 	%p6, %r49, 0;
	selp.f32 	%f29, 0fBF800000, 0f00000000, %p6;
	mov.u32 	%r51, %r12;
$L__BB4_8:
	mad.lo.s32 	%r36, %r51, %r30, %r47;
	mul.wide.s32 	%rd3, %r36, 4;
	add.s64 	%rd4, %rd1, %rd3;
	st.global.f32 	[%rd4], %f29;
	add.s32 	%r14, %r49, 2;
	setp.eq.s32 	%p7, %r49, -1;
	mov.f32 	%f30, 0fBF800000;
	mov.u32 	%r52, %r48;
	@%p7 bra 	$L__BB4_11;
	setp.eq.s32 	%p8, %r14, 2;
	mov.f32 	%f30, 0f40000000;
	mov.u32 	%r52, %r47;
	@%p8 bra 	$L__BB4_11;
	setp.eq.s32 	%p9, %r49, 1;
	selp.f32 	%f30, 0fBF800000, 0f00000000, %p9;
	mov.u32 	%r52, %r48;
$L__BB4_11:
	mad.lo.s32 	%r37, %r52, %r30, %r47;
	mul.wide.s32 	%rd5, %r37, 4;
	add.s64 	%rd6, %rd1, %rd5;
	st.global.f32 	[%rd6], %f30;
	add.s32 	%r16, %r48, 1;
	setp.eq.s32 	%p10, %r14, 2;
	mov.f32 	%f31, 0fBF800000;
	mov.u32 	%r53, %r16;
	@%p10 bra 	$L__BB4_14;
	setp.eq.s32 	%p11, %r49, 1;
	mov.f32 	%f31, 0f40000000;
	mov.u32 	%r53, %r47;
	@%p11 bra 	$L__BB4_14;
	setp.eq.s32 	%p12, %r49, 2;
	selp.f32 	%f31, 0fBF800000, 0f00000000, %p12;
	mov.u32 	%r53, %r16;
$L__BB4_14:
	mad.lo.s32 	%r38, %r53, %r30, %r47;
	mul.wide.s32 	%rd7, %r38, 4;
	add.s64 	%rd8, %rd1, %rd7;
	st.global.f32 	[%rd8], %f31;
	add.s32 	%r18, %r48, 2;
	setp.eq.s32 	%p13, %r49, 1;
	mov.f32 	%f32, 0fBF800000;
	mov.u32 	%r54, %r18;
	@%p13 bra 	$L__BB4_17;
	setp.eq.s32 	%p14, %r49, 2;
	mov.f32 	%f32, 0f40000000;
	mov.u32 	%r54, %r47;
	@%p14 bra 	$L__BB4_17;
	setp.eq.s32 	%p15, %r49, 3;
	selp.f32 	%f32, 0fBF800000, 0f00000000, %p15;
	mov.u32 	%r54, %r18;
$L__BB4_17:
	mad.lo.s32 	%r39, %r54, %r30, %r47;
	mul.wide.s32 	%rd9, %r39, 4;
	add.s64 	%rd10, %rd1, %rd9;
	st.global.f32 	[%rd10], %f32;
	add.s32 	%r50, %r50, 4;
	add.s32 	%r49, %r49, -4;
	add.s32 	%r48, %r48, 4;
	setp.ne.s32 	%p16, %r50, 0;
	mov.u32 	%r55, %r4;
	@%p16 bra 	$L__BB4_5;
$L__BB4_18:
	setp.eq.s32 	%p17, %r3, 0;
	@%p17 bra 	$L__BB4_31;
	add.s32 	%r40, %r55, -1;
	setp.eq.s32 	%p18, %r47, %r40;
	mov.f32 	%f33, 0fBF800000;
	mov.u32 	%r56, %r55;
	@%p18 bra 	$L__BB4_22;
	setp.eq.s32 	%p19, %r47, %r55;
	mov.f32 	%f33, 0f40000000;
	mov.u32 	%r56, %r47;
	@%p19 bra 	$L__BB4_22;
	add.s32 	%r41, %r55, 1;
	setp.eq.s32 	%p20, %r47, %r41;
	selp.f32 	%f33, 0fBF800000, 0f00000000, %p20;
	mov.u32 	%r56, %r55;
$L__BB4_22:
	setp.eq.s32 	%p21, %r3, 1;
	mad.lo.s32 	%r42, %r56, %r30, %r47;
	mul.wide.s32 	%rd11, %r42, 4;
	add.s64 	%rd12, %rd1, %rd11;
	st.global.f32 	[%rd12], %f33;
	add.s32 	%r25, %r55, 1;
	@%p21 bra 	$L__BB4_31;
	setp.eq.s32 	%p22, %r47, %r55;
	mov.f32 	%f34, 0fBF800000;
	mov.u32 	%r57, %r25;
	@%p22 bra 	$L__BB4_26;
	setp.eq.s32 	%p23, %r47, %r25;
	mov.f32 	%f34, 0f40000000;
	mov.u32 	%r57, %r47;
	@%p23 bra 	$L__BB4_26;
	add.s32 	%r43, %r55, 2;
	setp.eq.s32 	%p24, %r47, %r43;
	selp.f32 	%f34, 0fBF800000, 0f00000000, %p24;
	mov.u32 	%r57, %r25;
$L__BB4_26:
	setp.eq.s32 	%p25, %r3, 2;
	mad.lo.s32 	%r44, %r57, %r30, %r47;
	mul.wide.s32 	%rd13, %r44, 4;
	add.s64 	%rd14, %rd1, %rd13;
	st.global.f32 	[%rd14], %f34;
	add.s32 	%r27, %r55, 2;
	@%p25 bra 	$L__BB4_31;
	setp.eq.s32 	%p26, %r47, %r25;
	mov.f32 	%f35, 0fBF800000;
	mov.u32 	%r58, %r27;
	@%p26 bra 	$L__BB4_30;
	setp.eq.s32 	%p27, %r47, %r27;
	mov.f32 	%f35, 0f40000000;
	mov.u32 	%r58, %r47;
	@%p27 bra 	$L__BB4_30;
	add.s32 	%r45, %r55, 3;
	setp.eq.s32 	%p28, %r47, %r45;
	selp.f32 	%f35, 0fBF800000, 0f00000000, %p28;
	mov.u32 	%r58, %r27;
$L__BB4_30:
	mad.lo.s32 	%r46, %r58, %r30, %r47;
	mul.wide.s32 	%rd15, %r46, 4;
	add.s64 	%rd16, %rd1, %rd15;
	st.global.f32 	[%rd16], %f35;
$L__BB4_31:
	add.s32 	%r47, %r47, %r6;
	setp.lt.s32 	%p29, %r47, %r30;
	@%p29 bra 	$L__BB4_3;
$L__BB4_32:
	ret;

}
	// .globl	_Z4copyiPfS_
.visible .entry _Z4copyiPfS_(
	.param .u32 _Z4copyiPfS__param_0,
	.param .u64 .ptr .align 1 _Z4copyiPfS__param_1,
	.param .u64 .ptr .align 1 _Z4copyiPfS__param_2
)
{
	.reg .pred 	%p<3>;
	.reg .b32 	%r<11>;
	.reg .b32 	%f<2>;
	.reg .b64 	%rd<8>;

	ld.param.u32 	%r6, [_Z4copyiPfS__param_0];
	ld.param.u64 	%rd3, [_Z4copyiPfS__param_1];
	ld.param.u64 	%rd4, [_Z4copyiPfS__param_2];
	mov.u32 	%r7, %ctaid.x;
	mov.u32 	%r1, %ntid.x;
	mov.u32 	%r8, %tid.x;
	mad.lo.s32 	%r10, %r7, %r1, %r8;
	setp.ge.s32 	%p1, %r10, %r6;
	@%p1 bra 	$L__BB5_3;
	mov.u32 	%r9, %nctaid.x;
	mul.lo.s32 	%r3, %r1, %r9;
	cvta.to.global.u64 	%rd1, %rd4;
	cvta.to.global.u64 	%rd2, %rd3;
$L__BB5_2:
	mul.wide.s32 	%rd5, %r10, 4;
	add.s64 	%rd6, %rd1, %rd5;
	ld.global.f32 	%f1, [%rd6];
	add.s64 	%rd7, %rd2, %rd5;
	st.global.f32 	[%rd7], %f1;
	add.s32 	%r10, %r10, %r3;
	setp.lt.s32 	%p2, %r10, %r6;
	@%p2 bra 	$L__BB5_2;
$L__BB5_3:
	ret;

}


// ===== COMPILED SASS (sm_100) =====

	.target	sm_100

	.elftype	@"ET_EXEC"


//--------------------- .note.nv.tkinfo           --------------------------
	.section	.note.nv.tkinfo,"",@"SHT_NOTE"
	.sectionflags	@"SHF_NOTE_NV_TKINFO"
	.tkinfo
        /*0018*/ 	.word	0x00000002
        /*0030*/ 	.string	""
        /*0030*/ 	.string	"ptxas"
        /*0030*/ 	.string	"Cuda compilation tools, release 13.0, V13.0.88"
        /*0030*/ 	.string	"Build cuda_13.0.r13.0/compiler.36424714_0"
        /*0030*/ 	.string	"-arch sm_100 -m 64 "



//--------------------- .note.nv.cuinfo           --------------------------
	.section	.note.nv.cuinfo,"",@"SHT_NOTE"
	.sectionflags	@"SHF_NOTE_NV_CUINFO"
        /*0018*/ 	.short	0x0002
        /*001a*/ 	.short	0x0064
        /*001c*/ 	.short	0x0082
	.zero		2


//--------------------- .nv.info                  --------------------------
	.section	.nv.info,"",@"SHT_CUDA_INFO"
	.align	4


	//----- nvinfo : EIATTR_REGCOUNT
	.align		4
        /*0000*/ 	.byte	0x04, 0x2f
        /*0002*/ 	.short	(.L_1 - .L_0)
	.align		4
.L_0:
        /*0004*/ 	.word	index@(_Z15JacobiIterationiPfS_S_S_)
        /*0008*/ 	.word	0x0000001c


	//----- nvinfo : EIATTR_FRAME_SIZE
	.align		4
.L_1:
        /*000c*/ 	.byte	0x04, 0x11
        /*000e*/ 	.short	(.L_3 - .L_2)
	.align		4
.L_2:
        /*0010*/ 	.word	index@($__internal_1_$__cuda_sm3x_div_rn_noftz_f32_slowpath)
        /*0014*/ 	.word	0x00000000


	//----- nvinfo : EIATTR_FRAME_SIZE
	.align		4
.L_3:
        /*0018*/ 	.byte	0x04, 0x11
        /*001a*/ 	.short	(.L_5 - .L_4)
	.align		4
.L_4:
        /*001c*/ 	.word	index@(_Z15JacobiIterationiPfS_S_S_)
        /*0020*/ 	.word	0x00000000


	//----- nvinfo : EIATTR_REGCOUNT
	.align		4
.L_5:
        /*0024*/ 	.byte	0x04, 0x2f
        /*0026*/ 	.short	(.L_7 - .L_6)
	.align		4
.L_6:
        /*0028*/ 	.word	index@(_Z26JacobiIterationDistributediPfS_S_)
        /*002c*/ 	.word	0x00000016


	//----- nvinfo : EIATTR_FRAME_SIZE
	.align		4
.L_7:
        /*0030*/ 	.byte	0x04, 0x11
        /*0032*/ 	.short	(.L_9 - .L_8)
	.align		4
.L_8:
        /*0034*/ 	.word	index@(_Z26JacobiIterationDistributediPfS_S_)
        /*0038*/ 	.word	0x00000000


	//----- nvinfo : EIATTR_REGCOUNT
	.align		4
.L_9:
        /*003c*/ 	.byte	0x04, 0x2f
        /*003e*/ 	.short	(.L_11 - .L_10)
	.align		4
.L_10:
        /*0040*/ 	.word	index@(_Z32JacobiIterationDistributedResultiPfS_S_S_)
        /*0044*/ 	.word	0x0000001a


	//----- nvinfo : EIATTR_FRAME_SIZE
	.align		4
.L_11:
        /*0048*/ 	.byte	0x04, 0x11
        /*004a*/ 	.short	(.L_13 - .L_12)
	.align		4
.L_12:
        /*004c*/ 	.word	index@($__internal_0_$__cuda_sm3x_div_rn_noftz_f32_slowpath)
        /*0050*/ 	.word	0x00000000


	//----- nvinfo : EIATTR_FRAME_SIZE
	.align		4
.L_13:
        /*0054*/ 	.byte	0x04, 0x11
        /*0056*/ 	.short	(.L_15 - .L_14)
	.align		4
.L_14:
        /*0058*/ 	.word	index@(_Z32JacobiIterationDistributedResultiPfS_S_S_)
        /*005c*/ 	.word	0x00000000


	//----- nvinfo : EIATTR_REGCOUNT
	.align		4
.L_15:
        /*0060*/ 	.byte	0x04, 0x2f
        /*0062*/ 	.short	(.L_17 - .L_16)
	.align		4
.L_16:
        /*0064*/ 	.word	index@(_Z14setSigmaToZeroiPf)
        /*0068*/ 	.word	0x0000000a


	//----- nvinfo : EIATTR_FRAME_SIZE
	.align		4
.L_17:
        /*006c*/ 	.byte	0x04, 0x11
        /*006e*/ 	.short	(.L_19 - .L_18)
	.align		4
.L_18:
        /*0070*/ 	.word	index@(_Z14setSigmaToZeroiPf)
        /*0074*/ 	.word	0x00000000


	//----- nvinfo : EIATTR_REGCOUNT
	.align		4
.L_19:
        /*0078*/ 	.byte	0x04, 0x2f
        /*007a*/ 	.short	(.L_21 - .L_20)
	.align		4
.L_20:
        /*007c*/ 	.word	index@(_Z11initAMatrixiPf)
        /*0080*/ 	.word	0x0000001c


	//----- nvinfo : EIATTR_FRAME_SIZE
	.align		4
.L_21:
        /*0084*/ 	.byte	0x04, 0x11
        /*0086*/ 	.short	(.L_23 - .L_22)
	.align		4
.L_22:
        /*0088*/ 	.word	index@(_Z11initAMatrixiPf)
        /*008c*/ 	.word	0x00000000


	//----- nvinfo : EIATTR_REGCOUNT
	.align		4
.L_23:
        /*0090*/ 	.byte	0x04, 0x2f
        /*0092*/ 	.short	(.L_25 - .L_24)
	.align		4
.L_24:
        /*0094*/ 	.word	index@(_Z4copyiPfS_)
        /*0098*/ 	.word	0x0000000e


	//----- nvinfo : EIATTR_FRAME_SIZE
	.align		4
.L_25:
        /*009c*/ 	.byte	0x04, 0x11
        /*009e*/ 	.short	(.L_27 - .L_26)
	.align		4
.L_26:
        /*00a0*/ 	.word	index@(_Z4copyiPfS_)
        /*00a4*/ 	.word	0x00000000


	//----- nvinfo : EIATTR_MIN_STACK_SIZE
	.align		4
.L_27:
        /*00a8*/ 	.byte	0x04, 0x12
        /*00aa*/ 	.short	(.L_29 - .L_28)
	.align		4
.L_28:
        /*00ac*/ 	.word	index@(_Z4copyiPfS_)
        /*00b0*/ 	.word	0x00000000


	//----- nvinfo : EIATTR_MIN_STACK_SIZE
	.align		4
.L_29:
        /*00b4*/ 	.byte	0x04, 0x12
        /*00b6*/ 	.short	(.L_31 - .L_30)
	.align		4
.L_30:
        /*00b8*/ 	.word	index@(_Z11initAMatrixiPf)
        /*00bc*/ 	.word	0x00000000


	//----- nvinfo : EIATTR_MIN_STACK_SIZE
	.align		4
.L_31:
        /*00c0*/ 	.byte	0x04, 0x12
        /*00c2*/ 	.short	(.L_33 - .L_32)
	.align		4
.L_32:
        /*00c4*/ 	.word	index@(_Z14setSigmaToZeroiPf)
        /*00c8*/ 	.word	0x00000000


	//----- nvinfo : EIATTR_MIN_STACK_SIZE
	.align		4
.L_33:
        /*00cc*/ 	.byte	0x04, 0x12
        /*00ce*/ 	.short	(.L_35 - .L_34)
	.align		4
.L_34:
        /*00d0*/ 	.word	index@(_Z32JacobiIterationDistributedResultiPfS_S_S_)
        /*00d4*/ 	.word	0x00000000


	//----- nvinfo : EIATTR_MIN_STACK_SIZE
	.align		4
.L_35:
        /*00d8*/ 	.byte	0x04, 0x12
        /*00da*/ 	.short	(.L_37 - .L_36)
	.align		4
.L_36:
        /*00dc*/ 	.word	index@(_Z26JacobiIterationDistributediPfS_S_)
        /*00e0*/ 	.word	0x00000000


	//----- nvinfo : EIATTR_MIN_STACK_SIZE
	.align		4
.L_37:
        /*00e4*/ 	.byte	0x04, 0x12
        /*00e6*/ 	.short	(.L_39 - .L_38)
	.align		4
.L_38:
        /*00e8*/ 	.word	index@(_Z15JacobiIterationiPfS_S_S_)
        /*00ec*/ 	.word	0x00000000
.L_39:


//--------------------- .nv.compat                --------------------------
	.section	.nv.compat,"",@"SHT_CUDA_COMPAT_INFO"
	.align	4
        /*0000*/ 	.byte	0x02, 0x09, 0x00, 0x00, 0x02, 0x02, 0x01, 0x00, 0x02, 0x05, 0x05, 0x00, 0x03, 0x07, 0x01, 0x01
        /*0010*/ 	.byte	0x02, 0x03, 0x00, 0x00, 0x02, 0x06, 0x01, 0x00, 0x04, 0x0b, 0x08, 0x00, 0x01, 0x00, 0x00, 0x00
        /*0020*/ 	.byte	0x00, 0x00, 0x00, 0x00


//--------------------- .nv.info._Z4copyiPfS_     --------------------------
	.section	.nv.info._Z4copyiPfS_,"",@"SHT_CUDA_INFO"
	.sectionflags	@""
	.align	4


	//----- nvinfo : EIATTR_CUDA_API_VERSION
	.align		4
        /*0000*/ 	.byte	0x04, 0x37
        /*0002*/ 	.short	(.L_41 - .L_40)
.L_40:
        /*0004*/ 	.word	0x00000082


	//----- nvinfo : EIATTR_KPARAM_INFO
	.align		4
.L_41:
        /*0008*/ 	.byte	0x04, 0x17
        /*000a*/ 	.short	(.L_43 - .L_42)
.L_42:
        /*000c*/ 	.word	0x00000000
        /*0010*/ 	.short	0x0002
        /*0012*/ 	.short	0x0010
        /*0014*/ 	.byte	0x00, 0xf5, 0x21, 0x00


	//----- nvinfo : EIATTR_KPARAM_INFO
	.align		4
.L_43:
        /*0018*/ 	.byte	0x04, 0x17
        /*001a*/ 	.short	(.L_45 - .L_44)
.L_44:
        /*001c*/ 	.word	0x00000000
        /*0020*/ 	.short	0x0001
        /*0022*/ 	.short	0x0008
        /*0024*/ 	.byte	0x00, 0xf5, 0x21, 0x00


	//----- nvinfo : EIATTR_KPARAM_INFO
	.align		4
.L_45:
        /*0028*/ 	.byte	0x04, 0x17
        /*002a*/ 	.short	(.L_47 - .L_46)
.L_46:
        /*002c*/ 	.word	0x00000000
        /*0030*/ 	.short	0x0000
        /*0032*/ 	.short	0x0000
        /*0034*/ 	.byte	0x00, 0xf0, 0x11, 0x00


	//----- nvinfo : EIATTR_SPARSE_MMA_MASK
	.align		4
.L_47:
        /*0038*/ 	.byte	0x03, 0x50
        /*003a*/ 	.short	0x0000


	//----- nvinfo : EIATTR_MAXREG_COUNT
	.align		4
        /*003c*/ 	.byte	0x03, 0x1b
        /*003e*/ 	.short	0x00ff


	//----- nvinfo : EIATTR_MERCURY_ISA_VERSION
	.align		4
        /*0040*/ 	.byte	0x03, 0x5f
        /*0042*/ 	.short	0x0101


	//----- nvinfo : EIATTR_VRC_CTA_INIT_COUNT
	.align		4
        /*0044*/ 	.byte	0x02, 0x4a
	.zero		1
	.zero		1


	//----- nvinfo : EIATTR_EXIT_INSTR_OFFSETS
	.align		4
        /*0048*/ 	.byte	0x04, 0x1c
        /*004a*/ 	.short	(.L_49 - .L_48)


	//   ....[0]....
.L_48:
        /*004c*/ 	.word	0x00000070


	//   ....[1]....
        /*0050*/ 	.word	0x00000140


	//----- nvinfo : EIATTR_CRS_STACK_SIZE
	.align		4
.L_49:
        /*0054*/ 	.byte	0x04, 0x1e
        /*0056*/ 	.short	(.L_51 - .L_50)
.L_50:
        /*0058*/ 	.word	0x00000000


	//----- nvinfo : EIATTR_CBANK_PARAM_SIZE
	.align		4
.L_51:
        /*005c*/ 	.byte	0x03, 0x19
        /*005e*/ 	.short	0x0018


	//----- nvinfo : EIATTR_PARAM_CBANK
	.align		4
        /*0060*/ 	.byte	0x04, 0x0a
        /*0062*/ 	.short	(.L_53 - .L_52)
	.align		4
.L_52:
        /*0064*/ 	.word	index@(.nv.constant0._Z4copyiPfS_)
        /*0068*/ 	.short	0x0380
        /*006a*/ 	.short	0x0018


	//----- nvinfo : EIATTR_SW_WAR
	.align		4
.L_53:
        /*006c*/ 	.byte	0x04, 0x36
        /*006e*/ 	.short	(.L_55 - .L_54)
.L_54:
        /*0070*/ 	.word	0x00000008
.L_55:


//--------------------- .nv.info._Z11initAMatrixiPf --------------------------
	.section	.nv.info._Z11initAMatrixiPf,"",@"SHT_CUDA_INFO"
	.sectionflags	@""
	.align	4


	//----- nvinfo : EIATTR_CUDA_API_VERSION
	.align		4
        /*0000*/ 	.byte	0x04, 0x37
        /*0002*/ 	.short	(.L_57 - .L_56)
.L_56:
        /*0004*/ 	.word	0x00000082


	//----- nvinfo : EIATTR_KPARAM_INFO
	.align		4
.L_57:
        /*0008*/ 	.byte	0x04, 0x17
        /*000a*/ 	.short	(.L_59 - .L_58)
.L_58:
        /*000c*/ 	.word	0x00000000
        /*0010*/ 	.short	0x0001
        /*0012*/ 	.short	0x0008
        /*0014*/ 	.byte	0x00, 0xf5, 0x21, 0x00


	//----- nvinfo : EIATTR_KPARAM_INFO
	.align		4
.L_59:
        /*0018*/ 	.byte	0x04, 0x17
        /*001a*/ 	.short	(.L_61 - .L_60)
.L_60:
        /*001c*/ 	.word	0x00000000
        /*0020*/ 	.short	0x0000
        /*0022*/ 	.short	0x0000
        /*0024*/ 	.byte	0x00, 0xf0, 0x11, 0x00


	//----- nvinfo : EIATTR_SPARSE_MMA_MASK
	.align		4
.L_61:
        /*0028*/ 	.byte	0x03, 0x50
        /*002a*/ 	.short	0x0000


	//----- nvinfo : EIATTR_MAXREG_COUNT
	.align		4
        /*002c*/ 	.byte	0x03, 0x1b
        /*002e*/ 	.short	0x00ff


	//----- nvinfo : EIATTR_MERCURY_ISA_VERSION
	.align		4
        /*0030*/ 	.byte	0x03, 0x5f
        /*0032*/ 	.short	0x0101


	//----- nvinfo : EIATTR_VRC_CTA_INIT_COUNT
	.align		4
        /*0034*/ 	.byte	0x02, 0x4a
	.zero		1
	.zero		1


	//----- nvinfo : EIATTR_EXIT_INSTR_OFFSETS
	.align		4
        /*0038*/ 	.byte	0x04, 0x1c
        /*003a*/ 	.short	(.L_63 - .L_62)


	//   ....[0]....
.L_62:
        /*003c*/ 	.word	0x00000070


	//   ....[1]....
        /*0040*/ 	.word	0x00000090


	//   ....[2]....
        /*0044*/ 	.word	0x00000a50


	//----- nvinfo : EIATTR_CRS_STACK_SIZE
	.align		4
.L_63:
        /*0048*/ 	.byte	0x04, 0x1e
        /*004a*/ 	.short	(.L_65 - .L_64)
.L_64:
        /*004c*/ 	.word	0x00000000


	//----- nvinfo : EIATTR_CBANK_PARAM_SIZE
	.align		4
.L_65:
        /*0050*/ 	.byte	0x03, 0x19
        /*0052*/ 	.short	0x0010


	//----- nvinfo : EIATTR_PARAM_CBANK
	.align		4
        /*0054*/ 	.byte	0x04, 0x0a
        /*0056*/ 	.short	(.L_67 - .L_66)
	.align		4
.L_66:
        /*0058*/ 	.word	index@(.nv.constant0._Z11initAMatrixiPf)
        /*005c*/ 	.short	0x0380
        /*005e*/ 	.short	0x0010


	//----- nvinfo : EIATTR_SW_WAR
	.align		4
.L_67:
        /*0060*/ 	.byte	0x04, 0x36
        /*0062*/ 	.short	(.L_69 - .L_68)
.L_68:
        /*0064*/ 	.word	0x00000008
.L_69:


//--------------------- .nv.info._Z14setSigmaToZeroiPf --------------------------
	.section	.nv.info._Z14setSigmaToZeroiPf,"",@"SHT_CUDA_INFO"
	.sectionflags	@""
	.align	4


	//----- nvinfo : EIATTR_CUDA_API_VERSION
	.align		4
        /*0000*/ 	.byte	0x04, 0x37
        /*0002*/ 	.short	(.L_71 - .L_70)
.L_70:
        /*0004*/ 	.word	0x00000082


	//----- nvinfo : EIATTR_KPARAM_INFO
	.align		4
.L_71:
        /*0008*/ 	.byte	0x04, 0x17
        /*000a*/ 	.short	(.L_73 - .L_72)
.L_72:
        /*000c*/ 	.word	0x00000000
        /*0010*/ 	.short	0x0001
        /*0012*/ 	.short	0x0008
        /*0014*/ 	.byte	0x00, 0xf5, 0x21, 0x00


	//----- nvinfo : EIATTR_KPARAM_INFO
	.align		4
.L_73:
        /*0018*/ 	.byte	0x04, 0x17
        /*001a*/ 	.short	(.L_75 - .L_74)
.L_74:
        /*001c*/ 	.word	0x00000000
        /*0020*/ 	.short	0x0000
        /*0022*/ 	.short	0x0000
        /*0024*/ 	.byte	0x00, 0xf0, 0x11, 0x00


	//----- nvinfo : EIATTR_SPARSE_MMA_MASK
	.align		4
.L_75:
        /*0028*/ 	.byte	0x03, 0x50
        /*002a*/ 	.short	0x0000


	//----- nvinfo : EIATTR_MAXREG_COUNT
	.align		4
        /*002c*/ 	.byte	0x03, 0x1b
        /*002e*/ 	.short	0x00ff


	//----- nvinfo : EIATTR_MERCURY_ISA_VERSION
	.align		4
        /*0030*/ 	.byte	0x03, 0x5f
        /*0032*/ 	.short	0x0101


	//----- nvinfo : EIATTR_VRC_CTA_INIT_COUNT
	.align		4
        /*0034*/ 	.byte	0x02, 0x4a
	.zero		1
	.zero		1


	//----- nvinfo : EIATTR_EXIT_INSTR_OFFSETS
	.align		4
        /*0038*/ 	.byte	0x04, 0x1c
        /*003a*/ 	.short	(.L_77 - .L_76)


	//   ....[0]....
.L_76:
        /*003c*/ 	.word	0x00000070


	//   ....[1]....
        /*0040*/ 	.word	0x00000110


	//----- nvinfo : EIATTR_CRS_STACK_SIZE
	.align		4
.L_77:
        /*0044*/ 	.byte	0x04, 0x1e
        /*0046*/ 	.short	(.L_79 - .L_78)
.L_78:
        /*0048*/ 	.word	0x00000000


	//----- nvinfo : EIATTR_CBANK_PARAM_SIZE
	.align		4
.L_79:
        /*004c*/ 	.byte	0x03, 0x19
        /*004e*/ 	.short	0x0010


	//----- nvinfo : EIATTR_PARAM_CBANK
	.align		4
        /*0050*/ 	.byte	0x04, 0x0a
        /*0052*/ 	.short	(.L_81 - .L_80)
	.align		4
.L_80:
        /*0054*/ 	.word	index@(.nv.constant0._Z14setSigmaToZeroiPf)
        /*0058*/ 	.short	0x0380
        /*005a*/ 	.short	0x0010


	//----- nvinfo : EIATTR_SW_WAR
	.align		4
.L_81:
        /*005c*/ 	.byte	0x04, 0x36
        /*005e*/ 	.short	(.L_83 - .L_82)
.L_82:
        /*0060*/ 	.word	0x00000008
.L_83:


//--------------------- .nv.info._Z32JacobiIterationDistributedResultiPfS_S_S_ --------------------------
	.section	.nv.info._Z32JacobiIterationDistributedResultiPfS_S_S_,"",@"SHT_CUDA_INFO"
	.sectionflags	@""
	.align	4


	//----- nvinfo : EIATTR_CUDA_API_VERSION
	.align		4
        /*0000*/ 	.byte	0x04, 0x37
        /*0002*/ 	.short	(.L_85 - .L_84)
.L_84:
        /*0004*/ 	.word	0x00000082


	//----- nvinfo : EIATTR_KPARAM_INFO
	.align		4
.L_85:
        /*0008*/ 	.byte	0x04, 0x17
        /*000a*/ 	.short	(.L_87 - .L_86)
.L_86:
        /*000c*/ 	.word	0x00000000
        /*0010*/ 	.short	0x0004
        /*0012*/ 	.short	0x0020
        /*0014*/ 	.byte	0x00, 0xf5, 0x21, 0x00


	//----- nvinfo : EIATTR_KPARAM_INFO
	.align		4
.L_87:
        /*0018*/ 	.byte	0x04, 0x17
        /*001a*/ 	.short	(.L_89 - .L_88)
.L_88:
        /*001c*/ 	.word	0x00000000
        /*0020*/ 	.short	0x0003
        /*0022*/ 	.short	0x0018
        /*0024*/ 	.byte	0x00, 0xf5, 0x21, 0x00


	//----- nvinfo : EIATTR_KPARAM_INFO
	.align		4
.L_89:
        /*0028*/ 	.byte	0x04, 0x17
        /*002a*/ 	.short	(.L_91 - .L_90)
.L_90:
        /*002c*/ 	.word	0x00000000
        /*0030*/ 	.short	0x0002
        /*0032*/ 	.short	0x0010
        /*0034*/ 	.byte	0x00, 0xf5, 0x21, 0x00


	//----- nvinfo : EIATTR_KPARAM_INFO
	.align		4
.L_91:
        /*0038*/ 	.byte	0x04, 0x17
        /*003a*/ 	.short	(.L_93 - .L_92)
.L_92:
        /*003c*/ 	.word	0x00000000
        /*0040*/ 	.short	0x0001
        /*0042*/ 	.short	0x0008
        /*0044*/ 	.byte	0x00, 0xf5, 0x21, 0x00


	//----- nvinfo : EIATTR_KPARAM_INFO
	.align		4
.L_93:
        /*0048*/ 	.byte	0x04, 0x17
        /*004a*/ 	.short	(.L_95 - .L_94)
.L_94:
        /*004c*/ 	.word	0x00000000
        /*0050*/ 	.short	0x0000
        /*0052*/ 	.short	0x0000
        /*0054*/ 	.byte	0x00, 0xf0, 0x11, 0x00


	//----- nvinfo : EIATTR_SPARSE_MMA_MASK
	.align		4
.L_95:
        /*0058*/ 	.byte	0x03, 0x50
        /*005a*/ 	.short	0x0000


	//----- nvinfo : EIATTR_MAXREG_COUNT
	.align		4
        /*005c*/ 	.byte	0x03, 0x1b
        /*005e*/ 	.short	0x00ff


	//----- nvinfo : EIATTR_MERCURY_ISA_VERSION
	.align		4
        /*0060*/ 	.byte	0x03, 0x5f
        /*0062*/ 	.short	0x0101


	//----- nvinfo : EIATTR_VRC_CTA_INIT_COUNT
	.align		4
        /*0064*/ 	.byte	0x02, 0x4a
	.zero		1
	.zero		1


	//----- nvinfo : EIATTR_EXIT_INSTR_OFFSETS
	.align		4
        /*0068*/ 	.byte	0x04, 0x1c
        /*006a*/ 	.short	(.L_97 - .L_96)


	//   ....[0]....
.L_96:
        /*006c*/ 	.word	0x00000070


	//   ....[1]....
        /*0070*/ 	.word	0x000002c0


	//----- nvinfo : EIATTR_CRS_STACK_SIZE
	.align		4
.L_97:
        /*0074*/ 	.byte	0x04, 0x1e
        /*0076*/ 	.short	(.L_99 - .L_98)
.L_98:
        /*0078*/ 	.word	0x00000000


	//----- nvinfo : EIATTR_CBANK_PARAM_SIZE
	.align		4
.L_99:
        /*007c*/ 	.byte	0x03, 0x19
        /*007e*/ 	.short	0x0028


	//----- nvinfo : EIATTR_PARAM_CBANK
	.align		4
        /*0080*/ 	.byte	0x04, 0x0a
        /*0082*/ 	.short	(.L_101 - .L_100)
	.align		4
.L_100:
        /*0084*/ 	.word	index@(.nv.constant0._Z32JacobiIterationDistributedResultiPfS_S_S_)
        /*0088*/ 	.short	0x0380
        /*008a*/ 	.short	0x0028


	//----- nvinfo : EIATTR_SW_WAR
	.align		4
.L_101:
        /*008c*/ 	.byte	0x04, 0x36
        /*008e*/ 	.short	(.L_103 - .L_102)
.L_102:
        /*0090*/ 	.word	0x00000008
.L_103:


//--------------------- .nv.info._Z26JacobiIterationDistributediPfS_S_ --------------------------
	.section	.nv.info._Z26JacobiIterationDistributediPfS_S_,"",@"SHT_CUDA_INFO"
	.sectionflags	@""
	.align	4


	//----- nvinfo : EIATTR_CUDA_API_VERSION
	.align		4
        /*0000*/ 	.byte	0x04, 0x37
        /*0002*/ 	.short	(.L_105 - .L_104)
.L_104:
        /*0004*/ 	.word	0x00000082


	//----- nvinfo : EIATTR_KPARAM_INFO
	.align		4
.L_105:
        /*0008*/ 	.byte	0x04, 0x17
        /*000a*/ 	.short	(.L_107 - .L_106)
.L_106:
        /*000c*/ 	.word	0x00000000
        /*0010*/ 	.short	0x0003
        /*0012*/ 	.short	0x0018
        /*0014*/ 	.byte	0x00, 0xf5, 0x21, 0x00


	//----- nvinfo : EIATTR_KPARAM_INFO
	.align		4
.L_107:
        /*0018*/ 	.byte	0x04, 0x17
        /*001a*/ 	.short	(.L_109 - .L_108)
.L_108:
        /*001c*/ 	.word	0x00000000
        /*0020*/ 	.short	0x0002
        /*0022*/ 	.short	0x0010
        /*0024*/ 	.byte	0x00, 0xf5, 0x21, 0x00


	//----- nvinfo : EIATTR_KPARAM_INFO
	.align		4
.L_109:
        /*0028*/ 	.byte	0x04, 0x17
        /*002a*/ 	.short	(.L_111 - .L_110)
.L_110:
        /*002c*/ 	.word	0x00000000
        /*0030*/ 	.short	0x0001
        /*0032*/ 	.short	0x0008
        /*0034*/ 	.byte	0x00, 0xf5, 0x21, 0x00


	//----- nvinfo : EIATTR_KPARAM_INFO
	.align		4
.L_111:
        /*0038*/ 	.byte	0x04, 0x17
        /*003a*/ 	.short	(.L_113 - .L_112)
.L_112:
        /*003c*/ 	.word	0x00000000
        /*0040*/ 	.short	0x0000
        /*0042*/ 	.short	0x0000
        /*0044*/ 	.byte	0x00, 0xf0, 0x11, 0x00


	//----- nvinfo : EIATTR_SPARSE_MMA_MASK
	.align		4
.L_113:
        /*0048*/ 	.byte	0x03, 0x50
        /*004a*/ 	.short	0x0000


	//----- nvinfo : EIATTR_MAXREG_COUNT
	.align		4
        /*004c*/ 	.byte	0x03, 0x1b
        /*004e*/ 	.short	0x00ff


	//----- nvinfo : EIATTR_MERCURY_ISA_VERSION
	.align		4
        /*0050*/ 	.byte	0x03, 0x5f
        /*0052*/ 	.short	0x0101


	//----- nvinfo : EIATTR_VRC_CTA_INIT_COUNT
	.align		4
        /*0054*/ 	.byte	0x02, 0x4a
	.zero		1
	.zero		1


	//----- nvinfo : EIATTR_EXIT_INSTR_OFFSETS
	.align		4
        /*0058*/ 	.byte	0x04, 0x1c
        /*005a*/ 	.short	(.L_115 - .L_114)


	//   ....[0]....
.L_114:
        /*005c*/ 	.word	0x00000080


	//   ....[1]....
        /*0060*/ 	.word	0x00000390


	//----- nvinfo : EIATTR_CRS_STACK_SIZE
	.align		4
.L_115:
        /*0064*/ 	.byte	0x04, 0x1e
        /*0066*/ 	.short	(.L_117 - .L_116)
.L_116:
        /*0068*/ 	.word	0x00000000


	//----- nvinfo : EIATTR_CBANK_PARAM_SIZE
	.align		4
.L_117:
        /*006c*/ 	.byte	0x03, 0x19
        /*006e*/ 	.short	0x0020


	//----- nvinfo : EIATTR_PARAM_CBANK
	.align		4
        /*0070*/ 	.byte	0x04, 0x0a
        /*0072*/ 	.short	(.L_119 - .L_118)
	.align		4
.L_118:
        /*0074*/ 	.word	index@(.nv.constant0._Z26JacobiIterationDistributediPfS_S_)
        /*0078*/ 	.short	0x0380
        /*007a*/ 	.short	0x0020


	//----- nvinfo : EIATTR_SW_WAR
	.align		4
.L_119:
        /*007c*/ 	.byte	0x04, 0x36
        /*007e*/ 	.short	(.L_121 - .L_120)
.L_120:
        /*0080*/ 	.word	0x00000008
.L_121:


//--------------------- .nv.info._Z15JacobiIterationiPfS_S_S_ --------------------------
	.section	.nv.info._Z15JacobiIterationiPfS_S_S_,"",@"SHT_CUDA_INFO"
	.sectionflags	@""
	.align	4


	//----- nvinfo : EIATTR_CUDA_API_VERSION
	.align		4
        /*0000*/ 	.byte	0x04, 0x37
        /*0002*/ 	.short	(.L_123 - .L_122)
.L_122:
        /*0004*/ 	.word	0x00000082


	//----- nvinfo : EIATTR_KPARAM_INFO
	.align		4
.L_123:
        /*0008*/ 	.byte	0x04, 0x17
        /*000a*/ 	.short	(.L_125 - .L_124)
.L_124:
        /*000c*/ 	.word	0x00000000
        /*0010*/ 	.short	0x0004
        /*0012*/ 	.short	0x0020
        /*0014*/ 	.byte	0x00, 0xf5, 0x21, 0x00


	//----- nvinfo : EIATTR_KPARAM_INFO
	.align		4
.L_125:
        /*0018*/ 	.byte	0x04, 0x17
        /*001a*/ 	.short	(.L_127 - .L_126)
.L_126:
        /*001c*/ 	.word	0x00000000
        /*0020*/ 	.short	0x0003
        /*0022*/ 	.short	0x0018
        /*0024*/ 	.byte	0x00, 0xf5, 0x21, 0x00


	//----- nvinfo : EIATTR_KPARAM_INFO
	.align		4
.L_127:
        /*0028*/ 	.byte	0x04, 0x17
        /*002a*/ 	.short	(.L_129 - .L_128)
.L_128:
        /*002c*/ 	.word	0x00000000
        /*0030*/ 	.short	0x0002
        /*0032*/ 	.short	0x0010
        /*0034*/ 	.byte	0x00, 0xf5, 0x21, 0x00


	//----- nvinfo : EIATTR_KPARAM_INFO
	.align		4
.L_129:
        /*0038*/ 	.byte	0x04, 0x17
        /*003a*/ 	.short	(.L_131 - .L_130)
.L_130:
        /*003c*/ 	.word	0x00000000
        /*0040*/ 	.short	0x0001
        /*0042*/ 	.short	0x0008
        /*0044*/ 	.byte	0x00, 0xf5, 0x21, 0x00


	//----- nvinfo : EIATTR_KPARAM_INFO
	.align		4
.L_131:
        /*0048*/ 	.byte	0x04, 0x17
        /*004a*/ 	.short	(.L_133 - .L_132)
.L_132:
        /*004c*/ 	.word	0x00000000
        /*0050*/ 	.short	0x0000
        /*0052*/ 	.short	0x0000
        /*0054*/ 	.byte	0x00, 0xf0, 0x11, 0x00


	//----- nvinfo : EIATTR_SPARSE_MMA_MASK
	.align		4
.L_133:
        /*0058*/ 	.byte	0x03, 0x50
        /*005a*/ 	.short	0x0000


	//----- nvinfo : EIATTR_MAXREG_COUNT
	.align		4
        /*005c*/ 	.byte	0x03, 0x1b
        /*005e*/ 	.short	0x00ff


	//----- nvinfo : EIATTR_MERCURY_ISA_VERSION
	.align		4
        /*0060*/ 	.byte	0x03, 0x5f
        /*0062*/ 	.short	0x0101


	//----- nvinfo : EIATTR_VRC_CTA_INIT_COUNT
	.align		4
        /*0064*/ 	.byte	0x02, 0x4a
	.zero		1
	.zero		1


	//----- nvinfo : EIATTR_EXIT_INSTR_OFFSETS
	.align		4
        /*0068*/ 	.byte	0x04, 0x1c
        /*006a*/ 	.short	(.L_135 - .L_134)


	//   ....[0]....
.L_134:
        /*006c*/ 	.word	0x00000070


	//   ....[1]....
        /*0070*/ 	.word	0x00000290


	//   ....[2]....
        /*0074*/ 	.word	0x00000db0


	//----- nvinfo : EIATTR_CRS_STACK_SIZE
	.align		4
.L_135:
        /*0078*/ 	.byte	0x04, 0x1e
        /*007a*/ 	.short	(.L_137 - .L_136)
.L_136:
        /*007c*/ 	.word	0x00000000


	//----- nvinfo : EIATTR_CBANK_PARAM_SIZE
	.align		4
.L_137:
        /*0080*/ 	.byte	0x03, 0x19
        /*0082*/ 	.short	0x0028


	//----- nvinfo : EIATTR_PARAM_CBANK
	.align		4
        /*0084*/ 	.byte	0x04, 0x0a
        /*0086*/ 	.short	(.L_139 - .L_138)
	.align		4
.L_138:
        /*0088*/ 	.word	index@(.nv.constant0._Z15JacobiIterationiPfS_S_S_)
        /*008c*/ 	.short	0x0380
        /*008e*/ 	.short	0x0028


	//----- nvinfo : EIATTR_SW_WAR
	.align		4
.L_139:
        /*0090*/ 	.byte	0x04, 0x36
        /*0092*/ 	.short	(.L_141 - .L_140)
.L_140:
        /*0094*/ 	.word	0x00000008
.L_141:


//--------------------- .nv.callgraph             --------------------------
	.section	.nv.callgraph,"",@"SHT_CUDA_CALLGRAPH"
	.align	4
	.sectionentsize	8
	.align		4
        /*0000*/ 	.word	0x00000000
	.align		4
        /*0004*/ 	.word	0xffffffff
	.align		4
        /*0008*/ 	.word	0x00000000
	.align		4
        /*000c*/ 	.word	0xfffffffe
	.align		4
        /*0010*/ 	.word	0x00000000
	.align		4
        /*0014*/ 	.word	0xfffffffd
	.align		4
        /*0018*/ 	.word	0x00000000
	.align		4
        /*001c*/ 	.word	0xfffffffc


//--------------------- .text._Z4copyiPfS_        --------------------------
	.section	.text._Z4copyiPfS_,"ax",@progbits
	.align	128
        .global         _Z4copyiPfS_
        .type           _Z4copyiPfS_,@function
        .size           _Z4copyiPfS_,(.L_x_69 - _Z4copyiPfS_)
        .other          _Z4copyiPfS_,@"STO_CUDA_ENTRY STV_DEFAULT"
_Z4copyiPfS_:
.text._Z4copyiPfS_:
[----:B------:R-:W-:Y:S01]  /*0000*/  LDC R1, c[0x0][0x37c] ;  /* 0x0000df00ff017b82 */ /* 0x000fe20000000800 */
[----:B------:R-:W0:Y:S07]  /*0010*/  S2R R0, SR_TID.X ;  /* 0x0000000000007919 */ /* 0x000e2e0000002100 */
[----:B------:R-:W0:Y:S01]  /*0020*/  S2UR UR4, SR_CTAID.X ;  /* 0x00000000000479c3 */ /* 0x000e220000002500 */
[----:B------:R-:W1:Y:S07]  /*0030*/  LDCU UR5, c[0x0][0x380] ;  /* 0x00007000ff0577ac */ /* 0x000e6e0008000800 */
[----:B------:R-:W0:Y:S02]  /*0040*/  LDC R11, c[0x0][0x360] ;  /* 0x0000d800ff0b7b82 */ /* 0x000e240000000800 */
[----:B0-----:R-:W-:-:S05]  /*0050*/  IMAD R0, R11, UR4, R0 ;  /* 0x000000040b007c24 */ /* 0x001fca000f8e0200 */
[----:B-1----:R-:W-:-:S13]  /*0060*/  ISETP.GE.AND P0, PT, R0, UR5, PT ;  /* 0x0000000500007c0c */ /* 0x002fda000bf06270 */
[----:B------:R-:W-:Y:S05]  /*0070*/  @P0 EXIT ;  /* 0x000000000000094d */ /* 0x000fea0003800000 */
[----:B------:R-:W0:Y:S01]  /*0080*/  LDC.64 R6, c[0x0][0x390] ;  /* 0x0000e400ff067b82 */ /* 0x000e220000000a00 */
[----:B------:R-:W1:Y:S01]  /*0090*/  LDCU UR4, c[0x0][0x370] ;  /* 0x00006e00ff0477ac */ /* 0x000e620008000800 */
[----:B------:R-:W2:Y:S06]  /*00a0*/  LDCU.64 UR6, c[0x0][0x358] ;  /* 0x00006b00ff0677ac */ /* 0x000eac0008000a00 */
[----:B------:R-:W3:Y:S01]  /*00b0*/  LDC.64 R8, c[0x0][0x388] ;  /* 0x0000e200ff087b82 */ /* 0x000ee20000000a00 */
[----:B-1----:R-:W-:-:S07]  /*00c0*/  IMAD R11, R11, UR4, RZ ;  /* 0x000000040b0b7c24 */ /* 0x002fce000f8e02ff */
.L_x_0:
[----:B01----:R-:W-:-:S06]  /*00d0*/  IMAD.WIDE R2, R0, 0x4, R6 ;  /* 0x0000000400027825 */ /* 0x003fcc00078e0206 */
[----:B--2---:R-:W2:Y:S01]  /*00e0*/  LDG.E R3, desc[UR6][R2.64] ;  /* 0x0000000602037981 */ /* 0x004ea2000c1e1900 */
[----:B---3--:R-:W-:Y:S01]  /*00f0*/  IMAD.WIDE R4, R0, 0x4, R8 ;  /* 0x0000000400047825 */ /* 0x008fe200078e0208 */
[----:B------:R-:W-:-:S04]  /*0100*/  IADD3 R0, PT, PT, R11, R0, RZ ;  /* 0x000000000b007210 */ /* 0x000fc80007ffe0ff */
[----:B------:R-:W-:Y:S01]  /*0110*/  ISETP.GE.AND P0, PT, R0, UR5, PT ;  /* 0x0000000500007c0c */ /* 0x000fe2000bf06270 */
[----:B--2---:R1:W-:-:S12]  /*0120*/  STG.E desc[UR6][R4.64], R3 ;  /* 0x0000000304007986 */ /* 0x0043d8000c101906 */
[----:B------:R-:W-:Y:S05]  /*0130*/  @!P0 BRA `(.L_x_0) ;  /* 0xfffffffc00e48947 */ /* 0x000fea000383ffff */
[----:B------:R-:W-:Y:S05]  /*0140*/  EXIT ;  /* 0x000000000000794d */ /* 0x000fea0003800000 */
.L_x_1:
[----:B------:R-:W-:-:S00]  /*0150*/  BRA `(.L_x_1) ;  /* 0xfffffffc00fc7947 */ /* 0x000fc0000383ffff */
[----:B------:R-:W-:-:S00]  /*0160*/  NOP ;  /* 0x0000000000007918 */ /* 0x000fc00000000000 */
        /* <DEDUP_REMOVED lines=9> */
.L_x_69:


//--------------------- .text._Z11initAMatrixiPf  --------------------------
	.section	.text._Z11initAMatrixiPf,"ax",@progbits
	.align	128
        .global         _Z11initAMatrixiPf
        .type           _Z11initAMatrixiPf,@function
        .size           _Z11initAMatrixiPf,(.L_x_70 - _Z11initAMatrixiPf)
        .other          _Z11initAMatrixiPf,@"STO_CUDA_ENTRY STV_DEFAULT"
_Z11initAMatrixiPf:
.text._Z11initAMatrixiPf:
[----:B------:R-:W-:Y:S01]  /*0000*/  LDC R1, c[0x0][0x37c] ;  /* 0x0000df00ff017b82 */ /* 0x000fe20000000800 */
[----:B------:R-:W0:Y:S07]  /*0010*/  S2R R15, SR_TID.X ;  /* 0x00000000000f7919 */ /* 0x000e2e0000002100 */
[----:B------:R-:W0:Y:S08]  /*0020*/  S2UR UR4, SR_CTAID.X ;  /* 0x00000000000479c3 */ /* 0x000e300000002500 */
[----:B------:R-:W0:Y:S08]  /*0030*/  LDC R12, c[0x0][0x360] ;  /* 0x0000d800ff0c7b82 */ /* 0x000e300000000800 */
[----:B------:R-:W1:Y:S01]  /*0040*/  LDC R2, c[0x0][0x380] ;  /* 0x0000e000ff027b82 */ /* 0x000e620000000800 */
[----:B0-----:R-:W-:-:S05]  /*0050*/  IMAD R15, R12, UR4, R15 ;  /* 0x000000040c0f7c24 */ /* 0x001fca000f8e020f */
[----:B-1----:R-:W-:-:S13]  /*0060*/  ISETP.GE.AND P0, PT, R15, R2, PT ;  /* 0x000000020f00720c */ /* 0x002fda0003f06270 */
[----:B------:R-:W-:Y:S05]  /*0070*/  @P0 EXIT ;  /* 0x000000000000094d */ /* 0x000fea0003800000 */
[----:B------:R-:W-:-:S13]  /*0080*/  ISETP.GE.AND P0, PT, R2, 0x1, PT ;  /* 0x000000010200780c */ /* 0x000fda0003f06270 */
[----:B------:R-:W-:Y:S05]  /*0090*/  @!P0 EXIT ;  /* 0x000000000000894d */ /* 0x000fea0003800000 */
[----:B------:R-:W0:Y:S01]  /*00a0*/  LDCU UR4, c[0x0][0x370] ;  /* 0x00006e00ff0477ac */ /* 0x000e220008000800 */
[C---:B------:R-:W-:Y:S02]  /*00b0*/  LOP3.LUT R0, R2.reuse, 0x7ffffffc, RZ, 0xc0, !PT ;  /* 0x7ffffffc02007812 */ /* 0x040fe400078ec0ff */
[----:B------:R-:W-:Y:S01]  /*00c0*/  LOP3.LUT R13, R2, 0x3, RZ, 0xc0, !PT ;  /* 0x00000003020d7812 */ /* 0x000fe200078ec0ff */
[----:B------:R-:W1:Y:S02]  /*00d0*/  LDCU.64 UR6, c[0x0][0x358] ;  /* 0x00006b00ff0677ac */ /* 0x000e640008000a00 */
[----:B------:R-:W-:Y:S01]  /*00e0*/  IMAD.MOV R11, RZ, RZ, -R0 ;  /* 0x000000ffff0b7224 */ /* 0x000fe200078e0a00 */
[----:B------:R-:W2:Y:S01]  /*00f0*/  LDCU UR5, c[0x0][0x380] ;  /* 0x00007000ff0577ac */ /* 0x000ea20008000800 */
[----:B0-----:R-:W-:-:S07]  /*0100*/  IMAD R12, R12, UR4, RZ ;  /* 0x000000040c0c7c24 */ /* 0x001fce000f8e02ff */
.L_x_19:
[----:B0-----:R-:W0:Y:S01]  /*0110*/  LDCU UR4, c[0x0][0x380] ;  /* 0x00007000ff0477ac */ /* 0x001e220008000800 */
[----:B------:R-:W-:Y:S02]  /*0120*/  IMAD.MOV.U32 R6, RZ, RZ, RZ ;  /* 0x000000ffff067224 */ /* 0x000fe400078e00ff */
[----:B0-----:R-:W-:-:S05]  /*0130*/  IMAD.U32 R10, RZ, RZ, UR4 ;  /* 0x00000004ff0a7e24 */ /* 0x001fca000f8e00ff */
[----:B------:R-:W-:-:S13]  /*0140*/  ISETP.GE.U32.AND P0, PT, R10, 0x4, PT ;  /* 0x000000040a00780c */ /* 0x000fda0003f06070 */
[----:B---345:R-:W-:Y:S05]  /*0150*/  @!P0 BRA `(.L_x_2) ;  /* 0x00000004003c8947 */ /* 0x038fea0003800000 */
[----:B------:R-:W0:Y:S01]  /*0160*/  LDC.64 R2, c[0x0][0x388] ;  /* 0x0000e200ff027b82 */ /* 0x000e220000000a00 */
[----:B------:R-:W-:Y:S01]  /*0170*/  IADD3 R17, PT, PT, R15, -0x1, RZ ;  /* 0xffffffff0f117810 */ /* 0x000fe20007ffe0ff */
[----:B------:R-:W-:Y:S02]  /*0180*/  IMAD.MOV.U32 R16, RZ, RZ, 0x1 ;  /* 0x00000001ff107424 */ /* 0x000fe400078e00ff */
[----:B------:R-:W-:-:S07]  /*0190*/  IMAD.MOV.U32 R14, RZ, RZ, R11 ;  /* 0x000000ffff0e7224 */ /* 0x000fce00078e000b */
.L_x_11:
[C---:B------:R-:W-:Y:S01]  /*01a0*/  ISETP.NE.AND P2, PT, R17.reuse, -0x2, PT ;  /* 0xfffffffe1100780c */ /* 0x040fe20003f45270 */
[C---:B------:R-:W-:Y:S01]  /*01b0*/  VIADD R7, R17.reuse, 0x2 ;  /* 0x0000000211077836 */ /* 0x040fe20000000000 */
[----:B---3--:R-:W-:Y:S01]  /*01c0*/  IADD3 R5, PT, PT, R16, -0x1, RZ ;  /* 0xffffffff10057810 */ /* 0x008fe20007ffe0ff */
[----:B------:R-:W-:Y:S01]  /*01d0*/  BSSY.RECONVERGENT B0, `(.L_x_3) ;  /* 0x000000d000007945 */ /* 0x000fe20003800200 */
[----:B------:R-:W-:Y:S01]  /*01e0*/  ISETP.NE.AND P1, PT, R17, -0x1, PT ;  /* 0xffffffff1100780c */ /* 0x000fe20003f25270 */
[----:B------:R-:W-:Y:S01]  /*01f0*/  IMAD.MOV.U32 R19, RZ, RZ, -0x40800000 ;  /* 0xbf800000ff137424 */ /* 0x000fe200078e00ff */
[----:B------:R-:W-:Y:S01]  /*0200*/  ISETP.NE.AND P0, PT, R7, 0x2, PT ;  /* 0x000000020700780c */ /* 0x000fe20003f05270 */
[----:B------:R-:W-:-:S06]  /*0210*/  IMAD.MOV.U32 R4, RZ, RZ, R5 ;  /* 0x000000ffff047224 */ /* 0x000fcc00078e0005 */
[----:B------:R-:W-:Y:S06]  /*0220*/  @!P2 BRA `(.L_x_4) ;  /* 0x00000000001ca947 */ /* 0x000fec0003800000 */
[----:B------:R-:W-:Y:S01]  /*0230*/  ISETP.NE.AND P2, PT, R17, -0x1, PT ;  /* 0xffffffff1100780c */ /* 0x000fe20003f45270 */
[----:B------:R-:W-:Y:S01]  /*0240*/  IMAD.MOV.U32 R19, RZ, RZ, 0x40000000 ;  /* 0x40000000ff137424 */ /* 0x000fe200078e00ff */
[----:B------:R-:W-:-:S11]  /*0250*/  MOV R4, R15 ;  /* 0x0000000f00047202 */ /* 0x000fd60000000f00 */
[----:B------:R-:W-:Y:S01]  /*0260*/  @P2 ISETP.EQ.AND P3, PT, R17, RZ, PT ;  /* 0x000000ff1100220c */ /* 0x000fe20003f62270 */
[----:B------:R-:W-:-:S03]  /*0270*/  @P2 IMAD.MOV.U32 R4, RZ, RZ, R5 ;  /* 0x000000ffff042224 */ /* 0x000fc600078e0005 */
[----:B------:R-:W-:-:S04]  /*0280*/  @P2 SEL R6, RZ, 0xffffffff, !P3 ;  /* 0xffffffffff062807 */ /* 0x000fc80005800000 */
[----:B------:R-:W-:-:S07]  /*0290*/  @P2 I2FP.F32.S32 R19, R6 ;  /* 0x0000000600132245 */ /* 0x000fce0000201400 */
.L_x_4:
[----:B-12---:R-:W-:Y:S05]  /*02a0*/  BSYNC.RECONVERGENT B0 ;  /* 0x0000000000007941 */ /* 0x006fea0003800200 */
.L_x_3:
[----:B------:R-:W-:Y:S01]  /*02b0*/  BSSY.RECONVERGENT B0, `(.L_x_5) ;  /* 0x000000c000007945 */ /* 0x000fe20003800200 */
[----:B------:R-:W-:Y:S01]  /*02c0*/  IMAD.U32 R10, RZ, RZ, UR5 ;  /* 0x00000005ff0a7e24 */ /* 0x000fe2000f8e00ff */
[----:B------:R-:W-:Y:S01]  /*02d0*/  MOV R6, R16 ;  /* 0x0000001000067202 */ /* 0x000fe20000000f00 */
[----:B------:R-:W-:Y:S01]  /*02e0*/  IMAD.MOV.U32 R21, RZ, RZ, -0x40800000 ;  /* 0xbf800000ff157424 */ /* 0x000fe200078e00ff */
[----:B------:R-:W-:Y:S06]  /*02f0*/  @!P1 BRA `(.L_x_6) ;  /* 0x00000000001c9947 */ /* 0x000fec0003800000 */
[----:B------:R-:W-:Y:S01]  /*0300*/  ISETP.NE.AND P1, PT, R7, 0x2, PT ;  /* 0x000000020700780c */ /* 0x000fe20003f25270 */
[----:B------:R-:W-:Y:S02]  /*0310*/  IMAD.MOV.U32 R21, RZ, RZ, 0x40000000 ;  /* 0x40000000ff157424 */ /* 0x000fe400078e00ff */
[----:B------:R-:W-:-:S10]  /*0320*/  IMAD.MOV.U32 R6, RZ, RZ, R15 ;  /* 0x000000ffff067224 */ /* 0x000fd400078e000f */
[----:B------:R-:W-:Y:S01]  /*0330*/  @P1 ISETP.EQ.AND P2, PT, R17, 0x1, PT ;  /* 0x000000011100180c */ /* 0x000fe20003f42270 */
[----:B------:R-:W-:-:S03]  /*0340*/  @P1 IMAD.MOV.U32 R6, RZ, RZ, R16 ;  /* 0x000000ffff061224 */ /* 0x000fc600078e0010 */
[----:B------:R-:W-:-:S04]  /*0350*/  @P1 SEL R5, RZ, 0xffffffff, !P2 ;  /* 0xffffffffff051807 */ /* 0x000fc80005000000 */
[----:B------:R-:W-:-:S07]  /*0360*/  @P1 I2FP.F32.S32 R21, R5 ;  /* 0x0000000500151245 */ /* 0x000fce0000201400 */
.L_x_6:
[----:B------:R-:W-:Y:S05]  /*0370*/  BSYNC.RECONVERGENT B0 ;  /* 0x0000000000007941 */ /* 0x000fea0003800200 */
.L_x_5:
[----:B------:R-:W-:Y:S01]  /*0380*/  IADD3 R8, PT, PT, R16, 0x1, RZ ;  /* 0x0000000110087810 */ /* 0x000fe20007ffe0ff */
[----:B------:R-:W-:Y:S01]  /*0390*/  BSSY.RECONVERGENT B0, `(.L_x_7) ;  /* 0x000000d000007945 */ /* 0x000fe20003800200 */
[-CC-:B------:R-:W-:Y:S02]  /*03a0*/  IMAD R5, R4, R10.reuse, R15.reuse ;  /* 0x0000000a04057224 */ /* 0x180fe400078e020f */
[----:B------:R-:W-:Y:S02]  /*03b0*/  IMAD.MOV.U32 R23, RZ, RZ, -0x40800000 ;  /* 0xbf800000ff177424 */ /* 0x000fe400078e00ff */
[----:B------:R-:W-:Y:S02]  /*03c0*/  IMAD R7, R6, R10, R15 ;  /* 0x0000000a06077224 */ /* 0x000fe400078e020f */
[----:B------:R-:W-:Y:S01]  /*03d0*/  IMAD.MOV.U32 R4, RZ, RZ, R8 ;  /* 0x000000ffff047224 */ /* 0x000fe200078e0008 */
[----:B------:R-:W-:Y:S06]  /*03e0*/  @!P0 BRA `(.L_x_8) ;  /* 0x00000000001c8947 */ /* 0x000fec0003800000 */
[----:B------:R-:W-:Y:S01]  /*03f0*/  ISETP.NE.AND P0, PT, R17, 0x1, PT ;  /* 0x000000011100780c */ /* 0x000fe20003f05270 */
[----:B------:R-:W-:Y:S01]  /*0400*/  IMAD.MOV.U32 R23, RZ, RZ, 0x40000000 ;  /* 0x40000000ff177424 */ /* 0x000fe200078e00ff */
[----:B------:R-:W-:-:S11]  /*0410*/  MOV R4, R15 ;  /* 0x0000000f00047202 */ /* 0x000fd60000000f00 */
[----:B------:R-:W-:Y:S01]  /*0420*/  @P0 ISETP.EQ.AND P1, PT, R17, 0x2, PT ;  /* 0x000000021100080c */ /* 0x000fe20003f22270 */
[----:B------:R-:W-:-:S03]  /*0430*/  @P0 IMAD.MOV.U32 R4, RZ, RZ, R8 ;  /* 0x000000ffff040224 */ /* 0x000fc600078e0008 */
[----:B------:R-:W-:-:S04]  /*0440*/  @P0 SEL R6, RZ, 0xffffffff, !P1 ;  /* 0xffffffffff060807 */ /* 0x000fc80004800000 */
[----:B------:R-:W-:-:S07]  /*0450*/  @P0 I2FP.F32.S32 R23, R6 ;  /* 0x0000000600170245 */ /* 0x000fce0000201400 */
.L_x_8:
[----:B------:R-:W-:Y:S05]  /*0460*/  BSYNC.RECONVERGENT B0 ;  /* 0x0000000000007941 */ /* 0x000fea0003800200 */
.L_x_7:
[----:B------:R-:W-:Y:S01]  /*0470*/  IMAD R9, R4, R10, R15 ;  /* 0x0000000a04097224 */ /* 0x000fe200078e020f */
[----:B------:R-:W-:Y:S01]  /*0480*/  ISETP.NE.AND P0, PT, R17, 0x1, PT ;  /* 0x000000011100780c */ /* 0x000fe20003f05270 */
[--C-:B0-----:R-:W-:Y:S01]  /*0490*/  IMAD.WIDE R4, R5, 0x4, R2.reuse ;  /* 0x0000000405047825 */ /* 0x101fe200078e0202 */
[----:B------:R-:W-:Y:S03]  /*04a0*/  BSSY.RECONVERGENT B0, `(.L_x_9) ;  /* 0x0000011000007945 */ /* 0x000fe60003800200 */
[--C-:B------:R-:W-:Y:S01]  /*04b0*/  IMAD.WIDE R6, R7, 0x4, R2.reuse ;  /* 0x0000000407067825 */ /* 0x100fe200078e0202 */
[----:B------:R0:W-:Y:S03]  /*04c0*/  STG.E desc[UR6][R4.64], R19 ;  /* 0x0000001304007986 */ /* 0x0001e6000c101906 */
[----:B------:R-:W-:Y:S01]  /*04d0*/  IMAD.WIDE R8, R9, 0x4, R2 ;  /* 0x0000000409087825 */ /* 0x000fe200078e0202 */
[----:B------:R0:W-:Y:S03]  /*04e0*/  STG.E desc[UR6][R6.64], R21 ;  /* 0x0000001506007986 */ /* 0x0001e6000c101906 */
[----:B------:R-:W-:Y:S01]  /*04f0*/  VIADD R20, R16, 0x2 ;  /* 0x0000000210147836 */ /* 0x000fe20000000000 */
[----:B------:R0:W-:Y:S01]  /*0500*/  STG.E desc[UR6][R8.64], R23 ;  /* 0x0000001708007986 */ /* 0x0001e2000c101906 */
[----:B------:R-:W-:-:S03]  /*0510*/  IMAD.MOV.U32 R25, RZ, RZ, -0x40800000 ;  /* 0xbf800000ff197424 */ /* 0x000fc600078e00ff */
[----:B------:R-:W-:Y:S01]  /*0520*/  MOV R18, R20 ;  /* 0x0000001400127202 */ /* 0x000fe20000000f00 */
[----:B------:R-:W-:Y:S06]  /*0530*/  @!P0 BRA `(.L_x_10) ;  /* 0x00000000001c8947 */ /* 0x000fec0003800000 */
[----:B------:R-:W-:Y:S01]  /*0540*/  ISETP.NE.AND P0, PT, R17, 0x2, PT ;  /* 0x000000021100780c */ /* 0x000fe20003f05270 */
[----:B------:R-:W-:Y:S02]  /*0550*/  IMAD.MOV.U32 R25, RZ, RZ, 0x40000000 ;  /* 0x40000000ff197424 */ /* 0x000fe400078e00ff */
[----:B------:R-:W-:-:S10]  /*0560*/  IMAD.MOV.U32 R18, RZ, RZ, R15 ;  /* 0x000000ffff127224 */ /* 0x000fd400078e000f */
[----:B------:R-:W-:Y:S01]  /*0570*/  @P0 ISETP.EQ.AND P1, PT, R17, 0x3, PT ;  /* 0x000000031100080c */ /* 0x000fe20003f22270 */
[----:B------:R-:W-:-:S03]  /*0580*/  @P0 IMAD.MOV.U32 R18, RZ, RZ, R20 ;  /* 0x000000ffff120224 */ /* 0x000fc600078e0014 */
[----:B0-----:R-:W-:-:S04]  /*0590*/  @P0 SEL R4, RZ, 0xffffffff, !P1 ;  /* 0xffffffffff040807 */ /* 0x001fc80004800000 */
[----:B------:R-:W-:-:S07]  /*05a0*/  @P0 I2FP.F32.S32 R25, R4 ;  /* 0x0000000400190245 */ /* 0x000fce0000201400 */
.L_x_10:
[----:B------:R-:W-:Y:S05]  /*05b0*/  BSYNC.RECONVERGENT B0 ;  /* 0x0000000000007941 */ /* 0x000fea0003800200 */
.L_x_9:
[----:B0-----:R-:W-:Y:S01]  /*05c0*/  IMAD R5, R18, R10, R15 ;  /* 0x0000000a12057224 */ /* 0x001fe200078e020f */
[----:B------:R-:W-:Y:S01]  /*05d0*/  IADD3 R14, PT, PT, R14, 0x4, RZ ;  /* 0x000000040e0e7810 */ /* 0x000fe20007ffe0ff */
[----:B------:R-:W-:Y:S02]  /*05e0*/  VIADD R17, R17, 0xfffffffc ;  /* 0xfffffffc11117836 */ /* 0x000fe40000000000 */
[----:B------:R-:W-:Y:S01]  /*05f0*/  IMAD.WIDE R4, R5, 0x4, R2 ;  /* 0x0000000405047825 */ /* 0x000fe200078e0202 */
[----:B------:R-:W-:-:S03]  /*0600*/  ISETP.NE.AND P0, PT, R14, RZ, PT ;  /* 0x000000ff0e00720c */ /* 0x000fc60003f05270 */
[----:B------:R-:W-:Y:S01]  /*0610*/  VIADD R16, R16, 0x4 ;  /* 0x0000000410107836 */ /* 0x000fe20000000000 */
[----:B------:R3:W-:Y:S09]  /*0620*/  STG.E desc[UR6][R4.64], R25 ;  /* 0x0000001904007986 */ /* 0x0007f2000c101906 */
[----:B------:R-:W-:Y:S05]  /*0630*/  @P0 BRA `(.L_x_11) ;  /* 0xfffffff800d80947 */ /* 0x000fea000383ffff */
[----:B------:R-:W-:-:S07]  /*0640*/  IMAD.MOV.U32 R6, RZ, RZ, R0 ;  /* 0x000000ffff067224 */ /* 0x000fce00078e0000 */
.L_x_2:
[----:B------:R-:W-:-:S13]  /*0650*/  ISETP.NE.AND P0, PT, R13, RZ, PT ;  /* 0x000000ff0d00720c */ /* 0x000fda0003f05270 */
[----:B------:R-:W-:Y:S05]  /*0660*/  @!P0 BRA `(.L_x_12) ;  /* 0x0000000000ec8947 */ /* 0x000fea0003800000 */
[----:B------:R-:W0:Y:S01]  /*0670*/  LDC.64 R2, c[0x0][0x388] ;  /* 0x0000e200ff027b82 */ /* 0x000e220000000a00 */
[----:B---3--:R-:W-:Y:S01]  /*0680*/  IADD3 R4, PT, PT, R6, -0x1, RZ ;  /* 0xffffffff06047810 */ /* 0x008fe20007ffe0ff */
[----:B------:R-:W-:Y:S01]  /*0690*/  BSSY.RECONVERGENT B0, `(.L_x_13) ;  /* 0x000000d000007945 */ /* 0x000fe20003800200 */
[----:B------:R-:W-:Y:S02]  /*06a0*/  IMAD.MOV.U32 R7, RZ, RZ, -0x40800000 ;  /* 0xbf800000ff077424 */ /* 0x000fe400078e00ff */
[----:B------:R-:W-:Y:S01]  /*06b0*/  ISETP.NE.AND P0, PT, R15, R4, PT ;  /* 0x000000040f00720c */ /* 0x000fe20003f05270 */
[----:B------:R-:W-:-:S12]  /*06c0*/  IMAD.MOV.U32 R4, RZ, RZ, R6 ;  /* 0x000000ffff047224 */ /* 0x000fd800078e0006 */
[----:B------:R-:W-:Y:S05]  /*06d0*/  @!P0 BRA `(.L_x_14) ;  /* 0x0000000000208947 */ /* 0x000fea0003800000 */
[----:B------:R-:W-:Y:S01]  /*06e0*/  ISETP.NE.AND P0, PT, R15, R6, PT ;  /* 0x000000060f00720c */ /* 0x000fe20003f05270 */
[----:B------:R-:W-:-:S12]  /*06f0*/  HFMA2 R7, -RZ, RZ, 2, 0 ;  /* 0x40000000ff077431 */ /* 0x000fd800000001ff */
[----:B------:R-:W-:-:S05]  /*0700*/  @P0 VIADD R4, R6, 0x1 ;  /* 0x0000000106040836 */ /* 0x000fca0000000000 */
[----:B------:R-:W-:Y:S01]  /*0710*/  @P0 ISETP.EQ.AND P1, PT, R15, R4, PT ;  /* 0x000000040f00020c */ /* 0x000fe20003f22270 */
[----:B------:R-:W-:Y:S02]  /*0720*/  IMAD.MOV.U32 R4, RZ, RZ, R15 ;  /* 0x000000ffff047224 */ /* 0x000fe400078e000f */
[----:B------:R-:W-:Y:S01]  /*0730*/  @P0 IMAD.MOV.U32 R4, RZ, RZ, R6 ;  /* 0x000000ffff040224 */ /* 0x000fe200078e0006 */
[----:B------:R-:W-:-:S04]  /*0740*/  @P0 SEL R5, RZ, 0xffffffff, !P1 ;  /* 0xffffffffff050807 */ /* 0x000fc80004800000 */
[----:B------:R-:W-:-:S07]  /*0750*/  @P0 I2FP.F32.S32 R7, R5 ;  /* 0x0000000500070245 */ /* 0x000fce0000201400 */
.L_x_14:
[----:B-12---:R-:W-:Y:S05]  /*0760*/  BSYNC.RECONVERGENT B0 ;  /* 0x0000000000007941 */ /* 0x006fea0003800200 */
.L_x_13:
[----:B------:R-:W-:Y:S01]  /*0770*/  IMAD R5, R4, R10, R15 ;  /* 0x0000000a04057224 */ /* 0x000fe200078e020f */
[----:B------:R-:W-:-:S03]  /*0780*/  ISETP.NE.AND P0, PT, R13, 0x1, PT ;  /* 0x000000010d00780c */ /* 0x000fc60003f05270 */
[----:B0-----:R-:W-:-:S05]  /*0790*/  IMAD.WIDE R4, R5, 0x4, R2 ;  /* 0x0000000405047825 */ /* 0x001fca00078e0202 */
[----:B------:R0:W-:Y:S05]  /*07a0*/  STG.E desc[UR6][R4.64], R7 ;  /* 0x0000000704007986 */ /* 0x0001ea000c101906 */
[----:B------:R-:W-:Y:S05]  /*07b0*/  @!P0 BRA `(.L_x_12) ;  /* 0x0000000000988947 */ /* 0x000fea0003800000 */
[----:B------:R-:W-:Y:S01]  /*07c0*/  ISETP.NE.AND P0, PT, R15, R6, PT ;  /* 0x000000060f00720c */ /* 0x000fe20003f05270 */
[----:B------:R-:W-:Y:S01]  /*07d0*/  VIADD R8, R6, 0x1 ;  /* 0x0000000106087836 */ /* 0x000fe20000000000 */
[----:B------:R-:W-:Y:S01]  /*07e0*/  BSSY.RECONVERGENT B0, `(.L_x_15) ;  /* 0x000000c000007945 */ /* 0x000fe20003800200 */
[----:B0-----:R-:W-:Y:S02]  /*07f0*/  MOV R7, 0xbf800000 ;  /* 0xbf80000000077802 */ /* 0x001fe40000000f00 */
[----:B------:R-:W-:-:S08]  /*0800*/  IMAD.MOV.U32 R4, RZ, RZ, R8 ;  /* 0x000000ffff047224 */ /* 0x000fd000078e0008 */
        /* <DEDUP_REMOVED lines=9> */
.L_x_16:
[----:B------:R-:W-:Y:S05]  /*08a0*/  BSYNC.RECONVERGENT B0 ;  /* 0x0000000000007941 */ /* 0x000fea0003800200 */
.L_x_15:
[----:B------:R-:W-:Y:S01]  /*08b0*/  IMAD R5, R4, R10, R15 ;  /* 0x0000000a04057224 */ /* 0x000fe200078e020f */
[----:B------:R-:W-:-:S03]  /*08c0*/  ISETP.NE.AND P0, PT, R13, 0x2, PT ;  /* 0x000000020d00780c */ /* 0x000fc60003f05270 */
[----:B------:R-:W-:-:S05]  /*08d0*/  IMAD.WIDE R4, R5, 0x4, R2 ;  /* 0x0000000405047825 */ /* 0x000fca00078e0202 */
[----:B------:R4:W-:Y:S05]  /*08e0*/  STG.E desc[UR6][R4.64], R7 ;  /* 0x0000000704007986 */ /* 0x0009ea000c101906 */
[----:B------:R-:W-:Y:S05]  /*08f0*/  @!P0 BRA `(.L_x_12) ;  /* 0x0000000000488947 */ /* 0x000fea0003800000 */
[----:B------:R-:W-:Y:S01]  /*0900*/  ISETP.NE.AND P0, PT, R15, R8, PT ;  /* 0x000000080f00720c */ /* 0x000fe20003f05270 */
[----:B------:R-:W-:Y:S01]  /*0910*/  BSSY.RECONVERGENT B0, `(.L_x_17) ;  /* 0x000000d000007945 */ /* 0x000fe20003800200 */
[----:B------:R-:W-:Y:S01]  /*0920*/  IADD3 R8, PT, PT, R6, 0x2, RZ ;  /* 0x0000000206087810 */ /* 0x000fe20007ffe0ff */
[----:B----4-:R-:W-:-:S04]  /*0930*/  IMAD.MOV.U32 R5, RZ, RZ, -0x40800000 ;  /* 0xbf800000ff057424 */ /* 0x010fc800078e00ff */
[----:B------:R-:W-:-:S06]  /*0940*/  IMAD.MOV.U32 R4, RZ, RZ, R8 ;  /* 0x000000ffff047224 */ /* 0x000fcc00078e0008 */
[----:B------:R-:W-:Y:S05]  /*0950*/  @!P0 BRA `(.L_x_18) ;  /* 0x0000000000208947 */ /* 0x000fea0003800000 */
[----:B------:R-:W-:Y:S01]  /*0960*/  ISETP.NE.AND P0, PT, R15, R8, PT ;  /* 0x000000080f00720c */ /* 0x000fe20003f05270 */
[----:B------:R-:W-:-:S12]  /*0970*/  IMAD.MOV.U32 R5, RZ, RZ, 0x40000000 ;  /* 0x40000000ff057424 */ /* 0x000fd800078e00ff */
[----:B------:R-:W-:-:S04]  /*0980*/  @P0 IADD3 R4, PT, PT, R6, 0x3, RZ ;  /* 0x0000000306040810 */ /* 0x000fc80007ffe0ff */
[----:B------:R-:W-:Y:S01]  /*0990*/  @P0 ISETP.EQ.AND P1, PT, R15, R4, PT ;  /* 0x000000040f00020c */ /* 0x000fe20003f22270 */
[----:B------:R-:W-:Y:S01]  /*09a0*/  IMAD.MOV.U32 R4, RZ, RZ, R15 ;  /* 0x000000ffff047224 */ /* 0x000fe200078e000f */
[----:B------:R-:W-:Y:S02]  /*09b0*/  @P0 MOV R4, R8 ;  /* 0x0000000800040202 */ /* 0x000fe40000000f00 */
[----:B------:R-:W-:-:S04]  /*09c0*/  @P0 SEL R6, RZ, 0xffffffff, !P1 ;  /* 0xffffffffff060807 */ /* 0x000fc80004800000 */
[----:B------:R-:W-:-:S07]  /*09d0*/  @P0 I2FP.F32.S32 R5, R6 ;  /* 0x0000000600050245 */ /* 0x000fce0000201400 */
.L_x_18:
[----:B------:R-:W-:Y:S05]  /*09e0*/  BSYNC.RECONVERGENT B0 ;  /* 0x0000000000007941 */ /* 0x000fea0003800200 */
.L_x_17:
[----:B------:R-:W-:-:S04]  /*09f0*/  IMAD R7, R4, R10, R15 ;  /* 0x0000000a04077224 */ /* 0x000fc800078e020f */
[----:B------:R-:W-:-:S05]  /*0a00*/  IMAD.WIDE R2, R7, 0x4, R2 ;  /* 0x0000000407027825 */ /* 0x000fca00078e0202 */
[----:B------:R5:W-:Y:S02]  /*0a10*/  STG.E desc[UR6][R2.64], R5 ;  /* 0x0000000502007986 */ /* 0x000be4000c101906 */
.L_x_12:
[----:B------:R-:W-:-:S05]  /*0a20*/  IMAD.IADD R15, R12, 0x1, R15 ;  /* 0x000000010c0f7824 */ /* 0x000fca00078e020f */
[----:B------:R-:W-:-:S13]  /*0a30*/  ISETP.GE.AND P0, PT, R15, R10, PT ;  /* 0x0000000a0f00720c */ /* 0x000fda0003f06270 */
[----:B------:R-:W-:Y:S05]  /*0a40*/  @!P0 BRA `(.L_x_19) ;  /* 0xfffffff400b08947 */ /* 0x000fea000383ffff */
[----:B-12---:R-:W-:Y:S05]  /*0a50*/  EXIT ;  /* 0x000000000000794d */ /* 0x006fea0003800000 */
.L_x_20:
        /* <DEDUP_REMOVED lines=10> */
.L_x_70:


//--------------------- .text._Z14setSigmaToZeroiPf --------------------------
	.section	.text._Z14setSigmaToZeroiPf,"ax",@progbits
	.align	128
        .global         _Z14setSigmaToZeroiPf
        .type           _Z14setSigmaToZeroiPf,@function
        .size           _Z14setSigmaToZeroiPf,(.L_x_71 - _Z14setSigmaToZeroiPf)
        .other          _Z14setSigmaToZeroiPf,@"STO_CUDA_ENTRY STV_DEFAULT"
_Z14setSigmaToZeroiPf:
.text._Z14setSigmaToZeroiPf:
        /* <DEDUP_REMOVED lines=10> */
[----:B------:R-:W2:Y:S01]  /*00a0*/  LDCU.64 UR6, c[0x0][0x358] ;  /* 0x00006b00ff0677ac */ /* 0x000ea20008000a00 */
[----:B-1----:R-:W-:-:S07]  /*00b0*/  IMAD R7, R7, UR4, RZ ;  /* 0x0000000407077c24 */ /* 0x002fce000f8e02ff */
.L_x_21:
[----:B0-----:R-:W-:Y:S01]  /*00c0*/  IMAD.WIDE R2, R0, 0x4, R4 ;  /* 0x0000000400027825 */ /* 0x001fe200078e0204 */
[----:B------:R-:W-:-:S04]  /*00d0*/  IADD3 R0, PT, PT, R7, R0, RZ ;  /* 0x0000000007007210 */ /* 0x000fc80007ffe0ff */
[----:B--2---:R1:W-:Y:S01]  /*00e0*/  STG.E desc[UR6][R2.64], RZ ;  /* 0x000000ff02007986 */ /* 0x0043e2000c101906 */
[----:B------:R-:W-:-:S13]  /*00f0*/  ISETP.GE.AND P0, PT, R0, UR5, PT ;  /* 0x0000000500007c0c */ /* 0x000fda000bf06270 */
[----:B-1----:R-:W-:Y:S05]  /*0100*/  @!P0 BRA `(.L_x_21) ;  /* 0xfffffffc00ec8947 */ /* 0x002fea000383ffff */
[----:B------:R-:W-:Y:S05]  /*0110*/  EXIT ;  /* 0x000000000000794d */ /* 0x000fea0003800000 */
.L_x_22:
        /* <DEDUP_REMOVED lines=14> */
.L_x_71:


//--------------------- .text._Z32JacobiIterationDistributedResultiPfS_S_S_ --------------------------
	.section	.text._Z32JacobiIterationDistributedResultiPfS_S_S_,"ax",@progbits
	.align	128
        .global         _Z32JacobiIterationDistributedResultiPfS_S_S_
        .type           _Z32JacobiIterationDistributedResultiPfS_S_S_,@function
        .size           _Z32JacobiIterationDistributedResultiPfS_S_S_,(.L_x_67 - _Z32JacobiIterationDistributedResultiPfS_S_S_)
        .other          _Z32JacobiIterationDistributedResultiPfS_S_S_,@"STO_CUDA_ENTRY STV_DEFAULT"
_Z32JacobiIterationDistributedResultiPfS_S_S_:
.text._Z32JacobiIterationDistributedResultiPfS_S_S_:
        /* <DEDUP_REMOVED lines=12> */
[----:B------:R-:W4:Y:S07]  /*00c0*/  LDCU UR5, c[0x0][0x380] ;  /* 0x00007000ff0577ac */ /* 0x000f2e0008000800 */
[----:B------:R-:W0:Y:S01]  /*00d0*/  LDC.64 R8, c[0x0][0x388] ;  /* 0x0000e200ff087b82 */ /* 0x000e220000000a00 */
[----:B-1----:R-:W-:-:S07]  /*00e0*/  IMAD R2, R2, UR4, RZ ;  /* 0x0000000402027c24 */ /* 0x002fce000f8e02ff */
[----:B--2---:R-:W1:Y:S02]  /*00f0*/  LDC.64 R6, c[0x0][0x398] ;  /* 0x0000e600ff067b82 */ /* 0x004e640000000a00 */
.L_x_25:
[----:B----4-:R-:W-:-:S04]  /*0100*/  IMAD R21, R15, UR5, R15 ;  /* 0x000000050f157c24 */ /* 0x010fc8000f8e020f */
[----:B0-----:R-:W-:-:S05]  /*0110*/  IMAD.WIDE R20, R21, 0x4, R8 ;  /* 0x0000000415147825 */ /* 0x001fca00078e0208 */
[----:B--2---:R-:W2:Y:S01]  /*0120*/  LDG.E R3, desc[UR6][R20.64] ;  /* 0x0000000614037981 */ /* 0x004ea2000c1e1900 */
[----:B------:R-:W-:-:S04]  /*0130*/  IMAD.WIDE R18, R15, 0x4, R12 ;  /* 0x000000040f127825 */ /* 0x000fc800078e020c */
[----:B---3--:R-:W-:Y:S01]  /*0140*/  IMAD.WIDE R4, R15, 0x4, R10 ;  /* 0x000000040f047825 */ /* 0x008fe200078e020a */
[----:B------:R-:W3:Y:S04]  /*0150*/  LDG.E R0, desc[UR6][R18.64] ;  /* 0x0000000612007981 */ /* 0x000ee8000c1e1900 */
[----:B------:R-:W3:Y:S01]  /*0160*/  LDG.E R17, desc[UR6][R4.64] ;  /* 0x0000000604117981 */ /* 0x000ee2000c1e1900 */
[----:B------:R-:W-:Y:S01]  /*0170*/  BSSY.RECONVERGENT B0, `(.L_x_23) ;  /* 0x0000010000007945 */ /* 0x000fe20003800200 */
[----:B--2---:R-:W0:Y:S01]  /*0180*/  MUFU.RCP R14, R3 ;  /* 0x00000003000e7308 */ /* 0x004e220000001000 */
[----:B---3--:R-:W-:Y:S01]  /*0190*/  FADD R0, R0, -R17 ;  /* 0x8000001100007221 */ /* 0x008fe20000000000 */
[--C-:B------:R-:W-:Y:S02]  /*01a0*/  IMAD.MOV.U32 R17, RZ, RZ, R15.reuse ;  /* 0x000000ffff117224 */ /* 0x100fe400078e000f */
[----:B------:R-:W-:-:S04]  /*01b0*/  IMAD.IADD R15, R2, 0x1, R15 ;  /* 0x00000001020f7824 */ /* 0x000fc800078e020f */
[----:B------:R-:W2:Y:S01]  /*01c0*/  FCHK P0, R0, R3 ;  /* 0x0000000300007302 */ /* 0x000ea20000000000 */
[----:B0-----:R-:W-:Y:S01]  /*01d0*/  FFMA R23, -R3, R14, 1 ;  /* 0x3f80000003177423 */ /* 0x001fe2000000010e */
[----:B------:R-:W-:-:S03]  /*01e0*/  ISETP.GE.AND P2, PT, R15, UR5, PT ;  /* 0x000000050f007c0c */ /* 0x000fc6000bf46270 */
[----:B------:R-:W-:-:S04]  /*01f0*/  FFMA R23, R14, R23, R14 ;  /* 0x000000170e177223 */ /* 0x000fc8000000000e */
[----:B------:R-:W-:-:S04]  /*0200*/  FFMA R14, R0, R23, RZ ;  /* 0x00000017000e7223 */ /* 0x000fc800000000ff */
[----:B------:R-:W-:-:S04]  /*0210*/  FFMA R16, -R3, R14, R0 ;  /* 0x0000000e03107223 */ /* 0x000fc80000000100 */
[----:B------:R-:W-:Y:S01]  /*0220*/  FFMA R23, R23, R16, R14 ;  /* 0x0000001017177223 */ /* 0x000fe2000000000e */
[----:B--2---:R-:W-:Y:S06]  /*0230*/  @!P0 BRA `(.L_x_24) ;  /* 0x00000000000c8947 */ /* 0x004fec0003800000 */
[----:B------:R-:W-:-:S07]  /*0240*/  MOV R14, 0x260 ;  /* 0x00000260000e7802 */ /* 0x000fce0000000f00 */
[----:B-1----:R-:W-:Y:S05]  /*0250*/  CALL.REL.NOINC `($__internal_0_$__cuda_sm3x_div_rn_noftz_f32_slowpath) ;  /* 0x00000000001c7944 */ /* 0x002fea0003c00000 */
[----:B------:R-:W-:-:S07]  /*0260*/  IMAD.MOV.U32 R23, RZ, RZ, R0 ;  /* 0x000000ffff177224 */ /* 0x000fce00078e0000 */
.L_x_24:
[----:B------:R-:W-:Y:S05]  /*0270*/  BSYNC.RECONVERGENT B0 ;  /* 0x0000000000007941 */ /* 0x000fea0003800200 */
.L_x_23:
[----:B-1----:R-:W-:-:S05]  /*0280*/  IMAD.WIDE R16, R17, 0x4, R6 ;  /* 0x0000000411107825 */ /* 0x002fca00078e0206 */
[----:B------:R2:W-:Y:S04]  /*0290*/  STG.E desc[UR6][R16.64], R23 ;  /* 0x0000001710007986 */ /* 0x0005e8000c101906 */
[----:B------:R2:W-:Y:S01]  /*02a0*/  STG.E desc[UR6][R4.64], RZ ;  /* 0x000000ff04007986 */ /* 0x0005e2000c101906 */
[----:B------:R-:W-:Y:S05]  /*02b0*/  @!P2 BRA `(.L_x_25) ;  /* 0xfffffffc0090a947 */ /* 0x000fea000383ffff */
[----:B------:R-:W-:Y:S05]  /*02c0*/  EXIT ;  /* 0x000000000000794d */ /* 0x000fea0003800000 */
        .weak           $__internal_0_$__cuda_sm3x_div_rn_noftz_f32_slowpath
        .type           $__internal_0_$__cuda_sm3x_div_rn_noftz_f32_slowpath,@function
        .size           $__internal_0_$__cuda_sm3x_div_rn_noftz_f32_slowpath,(.L_x_67 - $__internal_0_$__cuda_sm3x_div_rn_noftz_f32_slowpath)
$__internal_0_$__cuda_sm3x_div_rn_noftz_f32_slowpath:
[--C-:B------:R-:W-:Y:S01]  /*02d0*/  SHF.R.U32.HI R16, RZ, 0x17, R3.reuse ;  /* 0x00000017ff107819 */ /* 0x100fe20000011603 */
[----:B------:R-:W-:Y:S01]  /*02e0*/  BSSY.RECONVERGENT B1, `(.L_x_26) ;  /* 0x0000064000017945 */ /* 0x000fe20003800200 */
[--C-:B------:R-:W-:Y:S01]  /*02f0*/  SHF.R.U32.HI R18, RZ, 0x17, R0.reuse ;  /* 0x00000017ff127819 */ /* 0x100fe20000011600 */
[----:B------:R-:W-:Y:S01]  /*0300*/  IMAD.MOV.U32 R19, RZ, RZ, R0 ;  /* 0x000000ffff137224 */ /* 0x000fe200078e0000 */
[----:B------:R-:W-:Y:S01]  /*0310*/  LOP3.LUT R16, R16, 0xff, RZ, 0xc0, !PT ;  /* 0x000000ff10107812 */ /* 0x000fe200078ec0ff */
[----:B------:R-:W-:Y:S01]  /*0320*/  IMAD.MOV.U32 R20, RZ, RZ, R3 ;  /* 0x000000ffff147224 */ /* 0x000fe200078e0003 */
[----:B------:R-:W-:-:S03]  /*0330*/  LOP3.LUT R21, R18, 0xff, RZ, 0xc0, !PT ;  /* 0x000000ff12157812 */ /* 0x000fc600078ec0ff */
[----:B------:R-:W-:Y:S02]  /*0340*/  VIADD R23, R16, 0xffffffff ;  /* 0xffffffff10177836 */ /* 0x000fe40000000000 */
[----:B------:R-:W-:-:S03]  /*0350*/  VIADD R22, R21, 0xffffffff ;  /* 0xffffffff15167836 */ /* 0x000fc60000000000 */
[----:B------:R-:W-:-:S04]  /*0360*/  ISETP.GT.U32.AND P0, PT, R23, 0xfd, PT ;  /* 0x000000fd1700780c */ /* 0x000fc80003f04070 */
[----:B------:R-:W-:-:S13]  /*0370*/  ISETP.GT.U32.OR P0, PT, R22, 0xfd, P0 ;  /* 0x000000fd1600780c */ /* 0x000fda0000704470 */
[----:B------:R-:W-:Y:S01]  /*0380*/  @!P0 IMAD.MOV.U32 R18, RZ, RZ, RZ ;  /* 0x000000ffff128224 */ /* 0x000fe200078e00ff */
[----:B------:R-:W-:Y:S06]  /*0390*/  @!P0 BRA `(.L_x_27) ;  /* 0x00000000005c8947 */ /* 0x000fec0003800000 */
[----:B------:R-:W-:Y:S02]  /*03a0*/  FSETP.GTU.FTZ.AND P0, PT, |R0|, +INF , PT ;  /* 0x7f8000000000780b */ /* 0x000fe40003f1c200 */
[----:B------:R-:W-:-:S04]  /*03b0*/  FSETP.GTU.FTZ.AND P1, PT, |R3|, +INF , PT ;  /* 0x7f8000000300780b */ /* 0x000fc80003f3c200 */
[----:B------:R-:W-:-:S13]  /*03c0*/  PLOP3.LUT P0, PT, P0, P1, PT, 0xf8, 0x8f ;  /* 0x00000000008f781c */ /* 0x000fda0000703f70 */
[----:B------:R-:W-:Y:S05]  /*03d0*/  @P0 BRA `(.L_x_28) ;  /* 0x00000004004c0947 */ /* 0x000fea0003800000 */
[----:B------:R-:W-:-:S13]  /*03e0*/  LOP3.LUT P0, RZ, R20, 0x7fffffff, R19, 0xc8, !PT ;  /* 0x7fffffff14ff7812 */ /* 0x000fda000780c813 */
[----:B------:R-:W-:Y:S05]  /*03f0*/  @!P0 BRA `(.L_x_29) ;  /* 0x00000004003c8947 */ /* 0x000fea0003800000 */
[C---:B------:R-:W-:Y:S02]  /*0400*/  FSETP.NEU.FTZ.AND P3, PT, |R0|.reuse, +INF , PT ;  /* 0x7f8000000000780b */ /* 0x040fe40003f7d200 */
[----:B------:R-:W-:Y:S02]  /*0410*/  FSETP.NEU.FTZ.AND P1, PT, |R3|, +INF , PT ;  /* 0x7f8000000300780b */ /* 0x000fe40003f3d200 */
[----:B------:R-:W-:-:S11]  /*0420*/  FSETP.NEU.FTZ.AND P0, PT, |R0|, +INF , PT ;  /* 0x7f8000000000780b */ /* 0x000fd60003f1d200 */
[----:B------:R-:W-:Y:S05]  /*0430*/  @!P1 BRA !P3, `(.L_x_29) ;  /* 0x00000004002c9947 */ /* 0x000fea0005800000 */
[----:B------:R-:W-:-:S04]  /*0440*/  LOP3.LUT P3, RZ, R19, 0x7fffffff, RZ, 0xc0, !PT ;  /* 0x7fffffff13ff7812 */ /* 0x000fc8000786c0ff */
[----:B------:R-:W-:-:S13]  /*0450*/  PLOP3.LUT P1, PT, P1, P3, PT, 0x2f, 0xf2 ;  /* 0x0000000000f2781c */ /* 0x000fda0000f26577 */
[----:B------:R-:W-:Y:S05]  /*0460*/  @P1 BRA `(.L_x_30) ;  /* 0x0000000400181947 */ /* 0x000fea0003800000 */
[----:B------:R-:W-:-:S04]  /*0470*/  LOP3.LUT P1, RZ, R20, 0x7fffffff, RZ, 0xc0, !PT ;  /* 0x7fffffff14ff7812 */ /* 0x000fc8000782c0ff */
[----:B------:R-:W-:-:S13]  /*0480*/  PLOP3.LUT P0, PT, P0, P1, PT, 0x2f, 0xf2 ;  /* 0x0000000000f2781c */ /* 0x000fda0000702577 */
[----:B------:R-:W-:Y:S05]  /*0490*/  @P0 BRA `(.L_x_31) ;  /* 0x0000000400000947 */ /* 0x000fea0003800000 */
[----:B------:R-:W-:Y:S02]  /*04a0*/  ISETP.GE.AND P0, PT, R22, RZ, PT ;  /* 0x000000ff1600720c */ /* 0x000fe40003f06270 */
[----:B------:R-:W-:-:S11]  /*04b0*/  ISETP.GE.AND P1, PT, R23, RZ, PT ;  /* 0x000000ff1700720c */ /* 0x000fd60003f26270 */
[----:B------:R-:W-:Y:S02]  /*04c0*/  @P0 IMAD.MOV.U32 R18, RZ, RZ, RZ ;  /* 0x000000ffff120224 */ /* 0x000fe400078e00ff */
[----:B------:R-:W-:Y:S01]  /*04d0*/  @!P0 FFMA R19, R0, 1.84467440737095516160e+19, RZ ;  /* 0x5f80000000138823 */ /* 0x000fe200000000ff */
[----:B------:R-:W-:Y:S02]  /*04e0*/  @!P0 IMAD.MOV.U32 R18, RZ, RZ, -0x40 ;  /* 0xffffffc0ff128424 */ /* 0x000fe400078e00ff */
[----:B------:R-:W-:Y:S02]  /*04f0*/  @!P1 FFMA R20, R3, 1.84467440737095516160e+19, RZ ;  /* 0x5f80000003149823 */ /* 0x000fe400000000ff */
[----:B------:R-:W-:-:S07]  /*0500*/  @!P1 VIADD R18, R18, 0x40 ;  /* 0x0000004012129836 */ /* 0x000fce0000000000 */
.L_x_27:
[----:B------:R-:W-:Y:S01]  /*0510*/  LEA R3, R16, 0xc0800000, 0x17 ;  /* 0xc080000010037811 */ /* 0x000fe200078eb8ff */
[----:B------:R-:W-:Y:S01]  /*0520*/  VIADD R21, R21, 0xffffff81 ;  /* 0xffffff8115157836 */ /* 0x000fe20000000000 */
[----:B------:R-:W-:Y:S03]  /*0530*/  BSSY.RECONVERGENT B2, `(.L_x_32) ;  /* 0x0000035000027945 */ /* 0x000fe60003800200 */
[----:B------:R-:W-:Y:S02]  /*0540*/  IMAD.IADD R22, R20, 0x1, -R3 ;  /* 0x0000000114167824 */ /* 0x000fe400078e0a03 */
[C---:B------:R-:W-:Y:S01]  /*0550*/  IMAD R0, R21.reuse, -0x800000, R19 ;  /* 0xff80000015007824 */ /* 0x040fe200078e0213 */
[----:B------:R-:W-:Y:S01]  /*0560*/  IADD3 R21, PT, PT, R21, 0x7f, -R16 ;  /* 0x0000007f15157810 */ /* 0x000fe20007ffe810 */
[----:B------:R-:W0:Y:S01]  /*0570*/  MUFU.RCP R3, R22 ;  /* 0x0000001600037308 */ /* 0x000e220000001000 */
[----:B------:R-:W-:-:S03]  /*0580*/  FADD.FTZ R23, -R22, -RZ ;  /* 0x800000ff16177221 */ /* 0x000fc60000010100 */
[----:B------:R-:W-:Y:S02]  /*0590*/  IMAD.IADD R21, R21, 0x1, R18 ;  /* 0x0000000115157824 */ /* 0x000fe400078e0212 */
[----:B0-----:R-:W-:-:S04]  /*05a0*/  FFMA R20, R3, R23, 1 ;  /* 0x3f80000003147423 */ /* 0x001fc80000000017 */
[----:B------:R-:W-:-:S04]  /*05b0*/  FFMA R3, R3, R20, R3 ;  /* 0x0000001403037223 */ /* 0x000fc80000000003 */
[----:B------:R-:W-:-:S04]  /*05c0*/  FFMA R20, R0, R3, RZ ;  /* 0x0000000300147223 */ /* 0x000fc800000000ff */
[----:B------:R-:W-:-:S04]  /*05d0*/  FFMA R19, R23, R20, R0 ;  /* 0x0000001417137223 */ /* 0x000fc80000000000 */
[----:B------:R-:W-:-:S04]  /*05e0*/  FFMA R20, R3, R19, R20 ;  /* 0x0000001303147223 */ /* 0x000fc80000000014 */
[----:B------:R-:W-:-:S04]  /*05f0*/  FFMA R19, R23, R20, R0 ;  /* 0x0000001417137223 */ /* 0x000fc80000000000 */
[----:B------:R-:W-:-:S05]  /*0600*/  FFMA R0, R3, R19, R20 ;  /* 0x0000001303007223 */ /* 0x000fca0000000014 */
[----:B------:R-:W-:-:S04]  /*0610*/  SHF.R.U32.HI R16, RZ, 0x17, R0 ;  /* 0x00000017ff107819 */ /* 0x000fc80000011600 */
[----:B------:R-:W-:-:S05]  /*0620*/  LOP3.LUT R16, R16, 0xff, RZ, 0xc0, !PT ;  /* 0x000000ff10107812 */ /* 0x000fca00078ec0ff */
[----:B------:R-:W-:-:S04]  /*0630*/  IMAD.IADD R22, R16, 0x1, R21 ;  /* 0x0000000110167824 */ /* 0x000fc800078e0215 */
[----:B------:R-:W-:-:S05]  /*0640*/  VIADD R16, R22, 0xffffffff ;  /* 0xffffffff16107836 */ /* 0x000fca0000000000 */
[----:B------:R-:W-:-:S13]  /*0650*/  ISETP.GE.U32.AND P0, PT, R16, 0xfe, PT ;  /* 0x000000fe1000780c */ /* 0x000fda0003f06070 */
[----:B------:R-:W-:Y:S05]  /*0660*/  @!P0 BRA `(.L_x_33) ;  /* 0x0000000000808947 */ /* 0x000fea0003800000 */
[----:B------:R-:W-:-:S13]  /*0670*/  ISETP.GT.AND P0, PT, R22, 0xfe, PT ;  /* 0x000000fe1600780c */ /* 0x000fda0003f04270 */
[----:B------:R-:W-:Y:S05]  /*0680*/  @P0 BRA `(.L_x_34) ;  /* 0x00000000006c0947 */ /* 0x000fea0003800000 */
[----:B------:R-:W-:-:S13]  /*0690*/  ISETP.GE.AND P0, PT, R22, 0x1, PT ;  /* 0x000000011600780c */ /* 0x000fda0003f06270 */
[----:B------:R-:W-:Y:S05]  /*06a0*/  @P0 BRA `(.L_x_35) ;  /* 0x0000000000740947 */ /* 0x000fea0003800000 */
[----:B------:R-:W-:Y:S02]  /*06b0*/  ISETP.GE.AND P0, PT, R22, -0x18, PT ;  /* 0xffffffe81600780c */ /* 0x000fe40003f06270 */
[----:B------:R-:W-:-:S11]  /*06c0*/  LOP3.LUT R0, R0, 0x80000000, RZ, 0xc0, !PT ;  /* 0x8000000000007812 */ /* 0x000fd600078ec0ff */
[----:B------:R-:W-:Y:S05]  /*06d0*/  @!P0 BRA `(.L_x_35) ;  /* 0x0000000000688947 */ /* 0x000fea0003800000 */
[CCC-:B------:R-:W-:Y:S01]  /*06e0*/  FFMA.RZ R16, R3.reuse, R19.reuse, R20.reuse ;  /* 0x0000001303107223 */ /* 0x1c0fe2000000c014 */
[C---:B------:R-:W-:Y:S02]  /*06f0*/  ISETP.NE.AND P3, PT, R22.reuse, RZ, PT ;  /* 0x000000ff1600720c */ /* 0x040fe40003f65270 */
[----:B------:R-:W-:Y:S02]  /*0700*/  ISETP.NE.AND P1, PT, R22, RZ, PT ;  /* 0x000000ff1600720c */ /* 0x000fe40003f25270 */
[----:B------:R-:W-:Y:S01]  /*0710*/  LOP3.LUT R18, R16, 0x7fffff, RZ, 0xc0, !PT ;  /* 0x007fffff10127812 */ /* 0x000fe200078ec0ff */
[CCC-:B------:R-:W-:Y:S01]  /*0720*/  FFMA.RP R16, R3.reuse, R19.reuse, R20.reuse ;  /* 0x0000001303107223 */ /* 0x1c0fe20000008014 */
[----:B------:R-:W-:Y:S01]  /*0730*/  FFMA.RM R3, R3, R19, R20 ;  /* 0x0000001303037223 */ /* 0x000fe20000004014 */
[----:B------:R-:W-:Y:S01]  /*0740*/  VIADD R19, R22, 0x20 ;  /* 0x0000002016137836 */ /* 0x000fe20000000000 */
[----:B------:R-:W-:Y:S01]  /*0750*/  LOP3.LUT R18, R18, 0x800000, RZ, 0xfc, !PT ;  /* 0x0080000012127812 */ /* 0x000fe200078efcff */
[----:B------:R-:W-:-:S02]  /*0760*/  IMAD.MOV R20, RZ, RZ, -R22 ;  /* 0x000000ffff147224 */ /* 0x000fc400078e0a16 */
[----:B------:R-:W-:Y:S02]  /*0770*/  FSETP.NEU.FTZ.AND P0, PT, R16, R3, PT ;  /* 0x000000031000720b */ /* 0x000fe40003f1d000 */
[----:B------:R-:W-:Y:S02]  /*0780*/  SHF.L.U32 R19, R18, R19, RZ ;  /* 0x0000001312137219 */ /* 0x000fe400000006ff */
[----:B------:R-:W-:Y:S02]  /*0790*/  SEL R3, R20, RZ, P3 ;  /* 0x000000ff14037207 */ /* 0x000fe40001800000 */
[----:B------:R-:W-:Y:S02]  /*07a0*/  ISETP.NE.AND P1, PT, R19, RZ, P1 ;  /* 0x000000ff1300720c */ /* 0x000fe40000f25270 */
[----:B------:R-:W-:Y:S02]  /*07b0*/  SHF.R.U32.HI R3, RZ, R3, R18 ;  /* 0x00000003ff037219 */ /* 0x000fe40000011612 */
[----:B------:R-:W-:-:S02]  /*07c0*/  PLOP3.LUT P0, PT, P0, P1, PT, 0xf8, 0x8f ;  /* 0x00000000008f781c */ /* 0x000fc40000703f70 */
[----:B------:R-:W-:Y:S02]  /*07d0*/  SHF.R.U32.HI R19, RZ, 0x1, R3 ;  /* 0x00000001ff137819 */ /* 0x000fe40000011603 */
[----:B------:R-:W-:-:S04]  /*07e0*/  SEL R16, RZ, 0x1, !P0 ;  /* 0x00000001ff107807 */ /* 0x000fc80004000000 */
[----:B------:R-:W-:-:S04]  /*07f0*/  LOP3.LUT R16, R16, 0x1, R19, 0xf8, !PT ;  /* 0x0000000110107812 */ /* 0x000fc800078ef813 */
[----:B------:R-:W-:-:S05]  /*0800*/  LOP3.LUT R16, R16, R3, RZ, 0xc0, !PT ;  /* 0x0000000310107212 */ /* 0x000fca00078ec0ff */
[----:B------:R-:W-:-:S05]  /*0810*/  IMAD.IADD R19, R19, 0x1, R16 ;  /* 0x0000000113137824 */ /* 0x000fca00078e0210 */
[----:B------:R-:W-:Y:S01]  /*0820*/  LOP3.LUT R0, R19, R0, RZ, 0xfc, !PT ;  /* 0x0000000013007212 */ /* 0x000fe200078efcff */
[----:B------:R-:W-:Y:S06]  /*0830*/  BRA `(.L_x_35) ;  /* 0x0000000000107947 */ /* 0x000fec0003800000 */
.L_x_34:
[----:B------:R-:W-:-:S04]  /*0840*/  LOP3.LUT R0, R0, 0x80000000, RZ, 0xc0, !PT ;  /* 0x8000000000007812 */ /* 0x000fc800078ec0ff */
[----:B------:R-:W-:Y:S01]  /*0850*/  LOP3.LUT R0, R0, 0x7f800000, RZ, 0xfc, !PT ;  /* 0x7f80000000007812 */ /* 0x000fe200078efcff */
[----:B------:R-:W-:Y:S06]  /*0860*/  BRA `(.L_x_35) ;  /* 0x0000000000047947 */ /* 0x000fec0003800000 */
.L_x_33:
[----:B------:R-:W-:-:S07]  /*0870*/  IMAD R0, R21, 0x800000, R0 ;  /* 0x0080000015007824 */ /* 0x000fce00078e0200 */
.L_x_35:
[----:B------:R-:W-:Y:S05]  /*0880*/  BSYNC.RECONVERGENT B2 ;  /* 0x0000000000027941 */ /* 0x000fea0003800200 */
.L_x_32:
[----:B------:R-:W-:Y:S05]  /*0890*/  BRA `(.L_x_36) ;  /* 0x0000000000207947 */ /* 0x000fea0003800000 */
.L_x_31:
[----:B------:R-:W-:-:S04]  /*08a0*/  LOP3.LUT R0, R20, 0x80000000, R19, 0x48, !PT ;  /* 0x8000000014007812 */ /* 0x000fc800078e4813 */
[----:B------:R-:W-:Y:S01]  /*08b0*/  LOP3.LUT R0, R0, 0x7f800000, RZ, 0xfc, !PT ;  /* 0x7f80000000007812 */ /* 0x000fe200078efcff */
[----:B------:R-:W-:Y:S06]  /*08c0*/  BRA `(.L_x_36) ;  /* 0x0000000000147947 */ /* 0x000fec0003800000 */
.L_x_30:
[----:B------:R-:W-:Y:S01]  /*08d0*/  LOP3.LUT R0, R20, 0x80000000, R19, 0x48, !PT ;  /* 0x8000000014007812 */ /* 0x000fe200078e4813 */
[----:B------:R-:W-:Y:S06]  /*08e0*/  BRA `(.L_x_36) ;  /* 0x00000000000c7947 */ /* 0x000fec0003800000 */
.L_x_29:
[----:B------:R-:W0:Y:S01]  /*08f0*/  MUFU.RSQ R0, -QNAN ;  /* 0xffc0000000007908 */ /* 0x000e220000001400 */
[----:B------:R-:W-:Y:S05]  /*0900*/  BRA `(.L_x_36) ;  /* 0x0000000000047947 */ /* 0x000fea0003800000 */
.L_x_28:
[----:B------:R-:W-:-:S07]  /*0910*/  FADD.FTZ R0, R0, R3 ;  /* 0x0000000300007221 */ /* 0x000fce0000010000 */
.L_x_36:
[----:B------:R-:W-:Y:S05]  /*0920*/  BSYNC.RECONVERGENT B1 ;  /* 0x0000000000017941 */ /* 0x000fea0003800200 */
.L_x_26:
[----:B------:R-:W-:Y:S02]  /*0930*/  IMAD.MOV.U32 R18, RZ, RZ, R14 ;  /* 0x000000ffff127224 */ /* 0x000fe400078e000e */
[----:B------:R-:W-:-:S04]  /*0940*/  IMAD.MOV.U32 R19, RZ, RZ, 0x0 ;  /* 0x00000000ff137424 */ /* 0x000fc800078e00ff */
[----:B0-----:R-:W-:Y:S05]  /*0950*/  RET.REL.NODEC R18 `(_Z32JacobiIterationDistributedResultiPfS_S_S_) ;  /* 0xfffffff412a87950 */ /* 0x001fea0003c3ffff */
.L_x_37:
        /* <DEDUP_REMOVED lines=10> */
.L_x_67:


//--------------------- .text._Z26JacobiIterationDistributediPfS_S_ --------------------------
	.section	.text._Z26JacobiIterationDistributediPfS_S_,"ax",@progbits
	.align	128
        .global         _Z26JacobiIterationDistributediPfS_S_
        .type           _Z26JacobiIterationDistributediPfS_S_,@function
        .size           _Z26JacobiIterationDistributediPfS_S_,(.L_x_73 - _Z26JacobiIterationDistributediPfS_S_)
        .other          _Z26JacobiIterationDistributediPfS_S_,@"STO_CUDA_ENTRY STV_DEFAULT"
_Z26JacobiIterationDistributediPfS_S_:
.text._Z26JacobiIterationDistributediPfS_S_:
[----:B------:R-:W-:Y:S01]  /*0000*/  LDC R1, c[0x0][0x37c] ;  /* 0x0000df00ff017b82 */ /* 0x000fe20000000800 */
[----:B------:R-:W0:Y:S07]  /*0010*/  S2R R13, SR_TID.X ;  /* 0x00000000000d7919 */ /* 0x000e2e0000002100 */
[----:B------:R-:W0:Y:S08]  /*0020*/  S2UR UR4, SR_CTAID.X ;  /* 0x00000000000479c3 */ /* 0x000e300000002500 */
[----:B------:R-:W0:Y:S08]  /*0030*/  LDC R14, c[0x0][0x360] ;  /* 0x0000d800ff0e7b82 */ /* 0x000e300000000800 */
[----:B------:R-:W1:Y:S01]  /*0040*/  LDC R2, c[0x0][0x380] ;  /* 0x0000e000ff027b82 */ /* 0x000e620000000800 */
[----:B0-----:R-:W-:-:S02]  /*0050*/  IMAD R13, R14, UR4, R13 ;  /* 0x000000040e0d7c24 */ /* 0x001fc4000f8e020d */
[----:B-1----:R-:W-:-:S05]  /*0060*/  IMAD R0, R2, R2, RZ ;  /* 0x0000000202007224 */ /* 0x002fca00078e02ff */
[----:B------:R-:W-:-:S13]  /*0070*/  ISETP.GE.AND P0, PT, R13, R0, PT ;  /* 0x000000000d00720c */ /* 0x000fda0003f06270 */
[----:B------:R-:W-:Y:S05]  /*0080*/  @P0 EXIT ;  /* 0x000000000000094d */ /* 0x000fea0003800000 */
[----:B------:R-:W-:Y:S01]  /*0090*/  IABS R8, R2 ;  /* 0x0000000200087213 */ /* 0x000fe20000000000 */
[----:B------:R-:W0:Y:S01]  /*00a0*/  LDC R9, c[0x0][0x380] ;  /* 0x0000e000ff097b82 */ /* 0x000e220000000800 */
[----:B------:R-:W1:Y:S02]  /*00b0*/  LDCU UR4, c[0x0][0x370] ;  /* 0x00006e00ff0477ac */ /* 0x000e640008000800 */
[----:B------:R-:W2:Y:S01]  /*00c0*/  I2F.RP R12, R8 ;  /* 0x00000008000c7306 */ /* 0x000ea20000209400 */
[----:B------:R-:W3:Y:S04]  /*00d0*/  LDCU.64 UR6, c[0x0][0x358] ;  /* 0x00006b00ff0677ac */ /* 0x000ee80008000a00 */
[----:B------:R-:W4:Y:S08]  /*00e0*/  LDC.64 R6, c[0x0][0x388] ;  /* 0x0000e200ff067b82 */ /* 0x000f300000000a00 */
[----:B------:R-:W0:Y:S01]  /*00f0*/  LDC.64 R4, c[0x0][0x390] ;  /* 0x0000e400ff047b82 */ /* 0x000e220000000a00 */
[----:B--2---:R-:W2:Y:S07]  /*0100*/  MUFU.RCP R12, R12 ;  /* 0x0000000c000c7308 */ /* 0x004eae0000001000 */
[----:B------:R-:W0:Y:S01]  /*0110*/  LDC.64 R2, c[0x0][0x398] ;  /* 0x0000e600ff027b82 */ /* 0x000e220000000a00 */
[----:B--2---:R-:W-:Y:S01]  /*0120*/  IADD3 R10, PT, PT, R12, 0xffffffe, RZ ;  /* 0x0ffffffe0c0a7810 */ /* 0x004fe20007ffe0ff */
[----:B-1----:R-:W-:-:S03]  /*0130*/  IMAD R12, R14, UR4, RZ ;  /* 0x000000040e0c7c24 */ /* 0x002fc6000f8e02ff */
[----:B------:R1:W2:Y:S02]  /*0140*/  F2I.FTZ.U32.TRUNC.NTZ R11, R10 ;  /* 0x0000000a000b7305 */ /* 0x0002a4000021f000 */
[----:B-1----:R-:W-:Y:S01]  /*0150*/  IMAD.MOV.U32 R10, RZ, RZ, RZ ;  /* 0x000000ffff0a7224 */ /* 0x002fe200078e00ff */
[----:B--2---:R-:W-:-:S05]  /*0160*/  IADD3 R15, PT, PT, RZ, -R11, RZ ;  /* 0x8000000bff0f7210 */ /* 0x004fca0007ffe0ff */
[----:B------:R-:W-:-:S04]  /*0170*/  IMAD R15, R15, R8, RZ ;  /* 0x000000080f0f7224 */ /* 0x000fc800078e02ff */
[----:B------:R-:W-:Y:S01]  /*0180*/  IMAD.HI.U32 R10, R11, R15, R10 ;  /* 0x0000000f0b0a7227 */ /* 0x000fe200078e000a */
[----:B---34-:R-:W-:-:S07]  /*0190*/  MOV R11, R13 ;  /* 0x0000000d000b7202 */ /* 0x018fce0000000f00 */
.L_x_40:
[----:B0-----:R-:W-:Y:S01]  /*01a0*/  IABS R15, R11 ;  /* 0x0000000b000f7213 */ /* 0x001fe20000000000 */
[----:B------:R-:W-:Y:S01]  /*01b0*/  BSSY.RECONVERGENT B0, `(.L_x_38) ;  /* 0x000001a000007945 */ /* 0x000fe20003800200 */
[----:B0-----:R-:W-:-:S03]  /*01c0*/  IABS R16, R9 ;  /* 0x0000000900107213 */ /* 0x001fc60000000000 */
[----:B------:R-:W-:-:S04]  /*01d0*/  IMAD.HI.U32 R13, R10, R15, RZ ;  /* 0x0000000f0a0d7227 */ /* 0x000fc800078e00ff */
[----:B------:R-:W-:-:S04]  /*01e0*/  IMAD.MOV R14, RZ, RZ, -R13 ;  /* 0x000000ffff0e7224 */ /* 0x000fc800078e0a0d */
[----:B------:R-:W-:Y:S01]  /*01f0*/  IMAD R15, R16, R14, R15 ;  /* 0x0000000e100f7224 */ /* 0x000fe200078e020f */
[----:B------:R-:W-:-:S04]  /*0200*/  LOP3.LUT R14, R11, R9, RZ, 0x3c, !PT ;  /* 0x000000090b0e7212 */ /* 0x000fc800078e3cff */
[----:B------:R-:W-:Y:S02]  /*0210*/  ISETP.GT.U32.AND P2, PT, R8, R15, PT ;  /* 0x0000000f0800720c */ /* 0x000fe40003f44070 */
[----:B------:R-:W-:-:S11]  /*0220*/  ISETP.GE.AND P1, PT, R14, RZ, PT ;  /* 0x000000ff0e00720c */ /* 0x000fd60003f26270 */
[----:B------:R-:W-:Y:S01]  /*0230*/  @!P2 IADD3 R15, PT, PT, R15, -R16, RZ ;  /* 0x800000100f0fa210 */ /* 0x000fe20007ffe0ff */
[----:B------:R-:W-:Y:S01]  /*0240*/  @!P2 VIADD R13, R13, 0x1 ;  /* 0x000000010d0da836 */ /* 0x000fe20000000000 */
[----:B------:R-:W-:Y:S02]  /*0250*/  ISETP.NE.AND P2, PT, R9, RZ, PT ;  /* 0x000000ff0900720c */ /* 0x000fe40003f45270 */
[----:B------:R-:W-:-:S13]  /*0260*/  ISETP.GE.U32.AND P0, PT, R15, R8, PT ;  /* 0x000000080f00720c */ /* 0x000fda0003f06070 */
[----:B------:R-:W-:-:S05]  /*0270*/  @P0 IADD3 R13, PT, PT, R13, 0x1, RZ ;  /* 0x000000010d0d0810 */ /* 0x000fca0007ffe0ff */
[----:B------:R-:W-:Y:S01]  /*0280*/  @!P1 IMAD.MOV R13, RZ, RZ, -R13 ;  /* 0x000000ffff0d9224 */ /* 0x000fe200078e0a0d */
[----:B------:R-:W-:-:S04]  /*0290*/  @!P2 LOP3.LUT R13, RZ, R9, RZ, 0x33, !PT ;  /* 0x00000009ff0da212 */ /* 0x000fc800078e33ff */
[----:B------:R-:W-:-:S05]  /*02a0*/  IADD3 R14, PT, PT, -R13, RZ, RZ ;  /* 0x000000ff0d0e7210 */ /* 0x000fca0007ffe1ff */
[----:B------:R-:W-:-:S05]  /*02b0*/  IMAD R14, R9, R14, R11 ;  /* 0x0000000e090e7224 */ /* 0x000fca00078e020b */
[----:B------:R-:W-:-:S13]  /*02c0*/  ISETP.NE.AND P0, PT, R14, R13, PT ;  /* 0x0000000d0e00720c */ /* 0x000fda0003f05270 */
[----:B------:R-:W-:Y:S05]  /*02d0*/  @!P0 BRA `(.L_x_39) ;  /* 0x00000000001c8947 */ /* 0x000fea0003800000 */
[----:B------:R-:W-:-:S04]  /*02e0*/  IMAD.WIDE R18, R14, 0x4, R4 ;  /* 0x000000040e127825 */ /* 0x000fc800078e0204 */
[----:B------:R-:W-:Y:S02]  /*02f0*/  IMAD.WIDE R16, R11, 0x4, R6 ;  /* 0x000000040b107825 */ /* 0x000fe400078e0206 */
[----:B------:R-:W2:Y:S04]  /*0300*/  LDG.E R19, desc[UR6][R18.64] ;  /* 0x0000000612137981 */ /* 0x000ea8000c1e1900 */
[----:B------:R-:W2:Y:S01]  /*0310*/  LDG.E R16, desc[UR6][R16.64] ;  /* 0x0000000610107981 */ /* 0x000ea2000c1e1900 */
[----:B------:R-:W-:-:S04]  /*0320*/  IMAD.WIDE R14, R13, 0x4, R2 ;  /* 0x000000040d0e7825 */ /* 0x000fc800078e0202 */
[----:B--2---:R-:W-:-:S05]  /*0330*/  FMUL R13, R16, R19 ;  /* 0x00000013100d7220 */ /* 0x004fca0000400000 */
[----:B------:R0:W-:Y:S02]  /*0340*/  REDG.E.ADD.F32.FTZ.RN.STRONG.GPU desc[UR6][R14.64], R13 ;  /* 0x0000000d0e0079a6 */ /* 0x0001e4000c12f306 */
.L_x_39:
[----:B------:R-:W-:Y:S05]  /*0350*/  BSYNC.RECONVERGENT B0 ;  /* 0x0000000000007941 */ /* 0x000fea0003800200 */
.L_x_38:
[----:B------:R-:W-:-:S05]  /*0360*/  IMAD.IADD R11, R12, 0x1, R11 ;  /* 0x000000010c0b7824 */ /* 0x000fca00078e020b */
[----:B------:R-:W-:-:S13]  /*0370*/  ISETP.GE.AND P0, PT, R11, R0, PT ;  /* 0x000000000b00720c */ /* 0x000fda0003f06270 */
[----:B------:R-:W-:Y:S05]  /*0380*/  @!P0 BRA `(.L_x_40) ;  /* 0xfffffffc00848947 */ /* 0x000fea000383ffff */
[----:B------:R-:W-:Y:S05]  /*0390*/  EXIT ;  /* 0x000000000000794d */ /* 0x000fea0003800000 */
.L_x_41:
        /* <DEDUP_REMOVED lines=14> */
.L_x_73:


//--------------------- .text._Z15JacobiIterationiPfS_S_S_ --------------------------
	.section	.text._Z15JacobiIterationiPfS_S_S_,"ax",@progbits
	.align	128
        .global         _Z15JacobiIterationiPfS_S_S_
        .type           _Z15JacobiIterationiPfS_S_S_,@function
        .size           _Z15JacobiIterationiPfS_S_S_,(.L_x_68 - _Z15JacobiIterationiPfS_S_S_)
        .other          _Z15JacobiIterationiPfS_S_S_,@"STO_CUDA_ENTRY STV_DEFAULT"
_Z15JacobiIterationiPfS_S_S_:
.text._Z15JacobiIterationiPfS_S_S_:
        /* <DEDUP_REMOVED lines=10> */
[----:B------:R-:W-:Y:S01]  /*00a0*/  UISETP.GT.AND UP0, UPT, UR4, URZ, UPT ;  /* 0x000000ff0400728c */ /* 0x000fe2000bf04270 */
[----:B------:R-:W2:Y:S05]  /*00b0*/  LDCU.64 UR10, c[0x0][0x358] ;  /* 0x00006b00ff0a77ac */ /* 0x000eaa0008000a00 */
[----:B------:R-:W3:Y:S01]  /*00c0*/  LDC.64 R8, c[0x0][0x390] ;  /* 0x0000e400ff087b82 */ /* 0x000ee20000000a00 */
[----:B------:R-:W4:Y:S07]  /*00d0*/  LDCU UR6, c[0x0][0x380] ;  /* 0x00007000ff0677ac */ /* 0x000f2e0008000800 */
[----:B------:R-:W0:Y:S01]  /*00e0*/  LDC.64 R6, c[0x0][0x3a0] ;  /* 0x0000e800ff067b82 */ /* 0x000e220000000a00 */
[----:B-1----:R-:W-:Y:S01]  /*00f0*/  IMAD R5, R5, UR5, RZ ;  /* 0x0000000505057c24 */ /* 0x002fe2000f8e02ff */
[----:B------:R-:W-:Y:S06]  /*0100*/  BRA.U UP0, `(.L_x_42) ;  /* 0x0000000100647547 */ /* 0x000fec000b800000 */
.L_x_45:
[----:B----4-:R-:W-:-:S04]  /*0110*/  IMAD R17, R2, UR6, R2 ;  /* 0x0000000602117c24 */ /* 0x010fc8000f8e0202 */
[----:B0-----:R-:W-:-:S06]  /*0120*/  IMAD.WIDE R16, R17, 0x4, R10 ;  /* 0x0000000411107825 */ /* 0x001fcc00078e020a */
[----:B--2---:R-:W2:Y:S01]  /*0130*/  LDG.E R17, desc[UR10][R16.64] ;  /* 0x0000000a10117981 */ /* 0x004ea2000c1e1900 */
[----:B---3--:R-:W-:-:S05]  /*0140*/  IMAD.WIDE R14, R2, 0x4, R8 ;  /* 0x00000004020e7825 */ /* 0x008fca00078e0208 */
[----:B------:R-:W3:Y:S01]  /*0150*/  LDG.E R0, desc[UR10][R14.64] ;  /* 0x0000000a0e007981 */ /* 0x000ee2000c1e1900 */
[--C-:B-1----:R-:W-:Y:S01]  /*0160*/  IMAD.MOV.U32 R13, RZ, RZ, R2.reuse ;  /* 0x000000ffff0d7224 */ /* 0x102fe200078e0002 */
[----:B------:R-:W-:Y:S01]  /*0170*/  BSSY.RECONVERGENT B0, `(.L_x_43) ;  /* 0x000000e000007945 */ /* 0x000fe20003800200 */
[----:B------:R-:W-:-:S05]  /*0180*/  IMAD.IADD R2, R5, 0x1, R2 ;  /* 0x0000000105027824 */ /* 0x000fca00078e0202 */
[----:B------:R-:W-:Y:S01]  /*0190*/  ISETP.GE.AND P2, PT, R2, UR6, PT ;  /* 0x0000000602007c0c */ /* 0x000fe2000bf46270 */
[----:B--2---:R-:W0:Y:S08]  /*01a0*/  MUFU.RCP R3, R17 ;  /* 0x0000001100037308 */ /* 0x004e300000001000 */
[----:B---3--:R-:W1:Y:S01]  /*01b0*/  FCHK P0, R0, R17 ;  /* 0x0000001100007302 */ /* 0x008e620000000000 */
[----:B0-----:R-:W-:-:S04]  /*01c0*/  FFMA R4, -R17, R3, 1 ;  /* 0x3f80000011047423 */ /* 0x001fc80000000103 */
[----:B------:R-:W-:-:S04]  /*01d0*/  FFMA R3, R3, R4, R3 ;  /* 0x0000000403037223 */ /* 0x000fc80000000003 */
[----:B------:R-:W-:-:S04]  /*01e0*/  FFMA R4, R0, R3, RZ ;  /* 0x0000000300047223 */ /* 0x000fc800000000ff */
[----:B------:R-:W-:-:S04]  /*01f0*/  FFMA R12, -R17, R4, R0 ;  /* 0x00000004110c7223 */ /* 0x000fc80000000100 */
[----:B------:R-:W-:Y:S01]  /*0200*/  FFMA R3, R3, R12, R4 ;  /* 0x0000000c03037223 */ /* 0x000fe20000000004 */
[----:B-1----:R-:W-:Y:S06]  /*0210*/  @!P0 BRA `(.L_x_44) ;  /* 0x00000000000c8947 */ /* 0x002fec0003800000 */
[----:B------:R-:W-:Y:S01]  /*0220*/  IMAD.MOV.U32 R3, RZ, RZ, R17 ;  /* 0x000000ffff037224 */ /* 0x000fe200078e0011 */
[----:B------:R-:W-:-:S07]  /*0230*/  MOV R4, 0x250 ;  /* 0x0000025000047802 */ /* 0x000fce0000000f00 */
[----:B------:R-:W-:Y:S05]  /*0240*/  CALL.REL.NOINC `($__internal_1_$__cuda_sm3x_div_rn_noftz_f32_slowpath) ;  /* 0x0000000800dc7944 */ /* 0x000fea0003c00000 */
.L_x_44:
[----:B------:R-:W-:Y:S05]  /*0250*/  BSYNC.RECONVERGENT B0 ;  /* 0x0000000000007941 */ /* 0x000fea0003800200 */
.L_x_43:
[----:B------:R-:W-:-:S05]  /*0260*/  IMAD.WIDE R12, R13, 0x4, R6 ;  /* 0x000000040d0c7825 */ /* 0x000fca00078e0206 */
[----:B------:R1:W-:Y:S01]  /*0270*/  STG.E desc[UR10][R12.64], R3 ;  /* 0x000000030c007986 */ /* 0x0003e2000c10190a */
[----:B------:R-:W-:Y:S05]  /*0280*/  @!P2 BRA `(.L_x_45) ;  /* 0xfffffffc00a0a947 */ /* 0x000fea000383ffff */
[----:B------:R-:W-:Y:S05]  /*0290*/  EXIT ;  /* 0x000000000000794d */ /* 0x000fea0003800000 */
.L_x_42:
[----:B----4-:R-:W1:Y:S01]  /*02a0*/  LDCU.64 UR6, c[0x0][0x398] ;  /* 0x00007300ff0677ac */ /* 0x010e620008000a00 */
[----:B------:R-:W-:Y:S02]  /*02b0*/  ULOP3.LUT UR8, UR4, 0x7, URZ, 0xc0, !UPT ;  /* 0x0000000704087892 */ /* 0x000fe4000f8ec0ff */
[----:B------:R-:W-:Y:S02]  /*02c0*/  ULOP3.LUT UR9, UR4, 0x3, URZ, 0xc0, !UPT ;  /* 0x0000000304097892 */ /* 0x000fe4000f8ec0ff */
[----:B------:R-:W-:Y:S02]  /*02d0*/  ULOP3.LUT UR4, UR4, 0x7ffffff8, URZ, 0xc0, !UPT ;  /* 0x7ffffff804047892 */ /* 0x000fe4000f8ec0ff */
[----:B-1----:R-:W-:-:S04]  /*02e0*/  UIADD3 UR5, UP0, UPT, UR6, 0x10, URZ ;  /* 0x0000001006057890 */ /* 0x002fc8000ff1e0ff */
[----:B------:R-:W-:Y:S02]  /*02f0*/  UIADD3.X UR6, UPT, UPT, URZ, UR7, URZ, UP0, !UPT ;  /* 0x00000007ff067290 */ /* 0x000fe400087fe4ff */
[----:B------:R-:W-:-:S12]  /*0300*/  UIADD3 UR7, UPT, UPT, UR8, -0x1, URZ ;  /* 0xffffffff08077890 */ /* 0x000fd8000fffe0ff */
.L_x_54:
[----:B------:R-:W1:Y:S01]  /*0310*/  LDCU UR12, c[0x0][0x380] ;  /* 0x00007000ff0c77ac */ /* 0x000e620008000800 */
[----:B------:R-:W-:Y:S02]  /*0320*/  HFMA2 R0, -RZ, RZ, 0, 0 ;  /* 0x00000000ff007431 */ /* 0x000fe400000001ff */
[----:B------:R-:W-:Y:S01]  /*0330*/  IMAD.MOV.U32 R4, RZ, RZ, RZ ;  /* 0x000000ffff047224 */ /* 0x000fe200078e00ff */
[----:B-1----:R-:W-:Y:S02]  /*0340*/  UISETP.GE.U32.AND UP0, UPT, UR12, 0x8, UPT ;  /* 0x000000080c00788c */ /* 0x002fe4000bf06070 */
[----:B------:R-:W-:-:S07]  /*0350*/  IMAD R3, R2, UR12, RZ ;  /* 0x0000000c02037c24 */ /* 0x000fce000f8e02ff */
[----:B------:R-:W-:Y:S05]  /*0360*/  BRA.U !UP0, `(.L_x_46) ;  /* 0x0000000108fc7547 */ /* 0x000fea000b800000 */
[----:B0-----:R-:W0:Y:S01]  /*0370*/  LDC.64 R6, c[0x0][0x388] ;  /* 0x0000e200ff067b82 */ /* 0x001e220000000a00 */
[----:B------:R-:W-:Y:S02]  /*0380*/  IMAD.MOV R18, RZ, RZ, -R2 ;  /* 0x000000ffff127224 */ /* 0x000fe400078e0a02 */
[----:B------:R-:W-:Y:S02]  /*0390*/  IMAD.MOV.U32 R0, RZ, RZ, RZ ;  /* 0x000000ffff007224 */ /* 0x000fe400078e00ff */
[----:B------:R-:W-:Y:S02]  /*03a0*/  IMAD.MOV.U32 R10, RZ, RZ, RZ ;  /* 0x000000ffff0a7224 */ /* 0x000fe400078e00ff */
[----:B------:R-:W-:Y:S02]  /*03b0*/  IMAD.U32 R11, RZ, RZ, UR5 ;  /* 0x00000005ff0b7e24 */ /* 0x000fe4000f8e00ff */
[----:B------:R-:W-:Y:S02]  /*03c0*/  IMAD.MOV.U32 R4, RZ, RZ, R3 ;  /* 0x000000ffff047224 */ /* 0x000fe400078e0003 */
[----:B0-----:R-:W-:-:S03]  /*03d0*/  IMAD.WIDE R6, R3, 0x4, R6 ;  /* 0x0000000403067825 */ /* 0x001fc600078e0206 */
[----:B---3--:R-:W-:-:S04]  /*03e0*/  IADD3 R8, P0, PT, R6, 0x10, RZ ;  /* 0x0000001006087810 */ /* 0x008fc80007f1e0ff */
[----:B------:R-:W-:Y:S02]  /*03f0*/  IADD3.X R19, PT, PT, RZ, R7, RZ, P0, !PT ;  /* 0x00000007ff137210 */ /* 0x000fe400007fe4ff */
[----:B------:R-:W-:-:S07]  /*0400*/  MOV R7, UR6 ;  /* 0x0000000600077c02 */ /* 0x000fce0008000f00 */
.L_x_47:
[----:B------:R-:W-:Y:S01]  /*0410*/  ISETP.NE.AND P6, PT, R18, RZ, PT ;  /* 0x000000ff1200720c */ /* 0x000fe20003fc5270 */
[----:B------:R-:W-:-:S12]  /*0420*/  IMAD.MOV.U32 R6, RZ, RZ, R11 ;  /* 0x000000ffff067224 */ /* 0x000fd800078e000b */
[----:B------:R-:W0:Y:S01]  /*0430*/  @P6 LDC.64 R14, c[0x0][0x388] ;  /* 0x0000e200ff0e6b82 */ /* 0x000e220000000a00 */
[----:B--2---:R-:W2:Y:S01]  /*0440*/  @P6 LDG.E R13, desc[UR10][R6.64+-0x10] ;  /* 0xfffff00a060d6981 */ /* 0x004ea2000c1e1900 */
[----:B0-----:R-:W-:-:S06]  /*0450*/  @P6 IMAD.WIDE R14, R4, 0x4, R14 ;  /* 0x00000004040e6825 */ /* 0x001fcc00078e020e */
[----:B------:R-:W2:Y:S01]  /*0460*/  @P6 LDG.E R15, desc[UR10][R14.64] ;  /* 0x0000000a0e0f6981 */ /* 0x000ea2000c1e1900 */
[C---:B------:R-:W-:Y:S01]  /*0470*/  IADD3 R9, PT, PT, R10.reuse, 0x1, RZ ;  /* 0x000000010a097810 */ /* 0x040fe20007ffe0ff */
[----:B------:R-:W-:-:S03]  /*0480*/  VIADD R11, R10, 0x2 ;  /* 0x000000020a0b7836 */ /* 0x000fc60000000000 */
[-C--:B------:R-:W-:Y:S01]  /*0490*/  ISETP.NE.AND P0, PT, R9, R2.reuse, PT ;  /* 0x000000020900720c */ /* 0x080fe20003f05270 */
[C---:B------:R-:W-:Y:S01]  /*04a0*/  VIADD R9, R10.reuse, 0x3 ;  /* 0x000000030a097836 */ /* 0x040fe20000000000 */
[-C--:B------:R-:W-:Y:S02]  /*04b0*/  ISETP.NE.AND P1, PT, R11, R2.reuse, PT ;  /* 0x000000020b00720c */ /* 0x080fe40003f25270 */
[C---:B------:R-:W-:Y:S02]  /*04c0*/  IADD3 R11, PT, PT, R10.reuse, 0x4, RZ ;  /* 0x000000040a0b7810 */ /* 0x040fe40007ffe0ff */
[-C--:B------:R-:W-:Y:S01]  /*04d0*/  ISETP.NE.AND P2, PT, R9, R2.reuse, PT ;  /* 0x000000020900720c */ /* 0x080fe20003f45270 */
[----:B------:R-:W-:Y:S01]  /*04e0*/  IMAD.MOV.U32 R9, RZ, RZ, R19 ;  /* 0x000000ffff097224 */ /* 0x000fe200078e0013 */
[----:B------:R-:W-:Y:S01]  /*04f0*/  ISETP.NE.AND P3, PT, R11, R2, PT ;  /* 0x000000020b00720c */ /* 0x000fe20003f65270 */
[C---:B------:R-:W-:Y:S01]  /*0500*/  VIADD R17, R10.reuse, 0x5 ;  /* 0x000000050a117836 */ /* 0x040fe20000000000 */
[----:B------:R-:W-:-:S03]  /*0510*/  IADD3 R19, PT, PT, R10, 0x6, RZ ;  /* 0x000000060a137810 */ /* 0x000fc60007ffe0ff */
[----:B------:R-:W3:Y:S01]  /*0520*/  @P0 LDG.E R11, desc[UR10][R8.64+-0xc] ;  /* 0xfffff40a080b0981 */ /* 0x000ee2000c1e1900 */
[----:B------:R-:W-:-:S03]  /*0530*/  ISETP.NE.AND P4, PT, R17, R2, PT ;  /* 0x000000021100720c */ /* 0x000fc60003f85270 */
[----:B------:R-:W3:Y:S01]  /*0540*/  @P0 LDG.E R12, desc[UR10][R6.64+-0xc] ;  /* 0xfffff40a060c0981 */ /* 0x000ee2000c1e1900 */
[----:B------:R-:W-:-:S03]  /*0550*/  VIADD R21, R10, 0x7 ;  /* 0x000000070a157836 */ /* 0x000fc60000000000 */
[----:B------:R-:W4:Y:S01]  /*0560*/  @P1 LDG.E R17, desc[UR10][R8.64+-0x8] ;  /* 0xfffff80a08111981 */ /* 0x000f22000c1e1900 */
[----:B------:R-:W-:-:S03]  /*0570*/  ISETP.NE.AND P5, PT, R19, R2, PT ;  /* 0x000000021300720c */ /* 0x000fc60003fa5270 */
[----:B------:R-:W4:Y:S04]  /*0580*/  @P1 LDG.E R14, desc[UR10][R6.64+-0x8] ;  /* 0xfffff80a060e1981 */ /* 0x000f28000c1e1900 */
[----:B------:R-:W5:Y:S04]  /*0590*/  @P2 LDG.E R19, desc[UR10][R8.64+-0x4] ;  /* 0xfffffc0a08132981 */ /* 0x000f68000c1e1900 */
[----:B------:R-:W5:Y:S04]  /*05a0*/  @P2 LDG.E R16, desc[UR10][R6.64+-0x4] ;  /* 0xfffffc0a06102981 */ /* 0x000f68000c1e1900 */
[----:B------:R-:W5:Y:S04]  /*05b0*/  @P4 LDG.E R20, desc[UR10][R6.64+0x4] ;  /* 0x0000040a06144981 */ /* 0x000f68000c1e1900 */
[----:B------:R-:W5:Y:S04]  /*05c0*/  @P5 LDG.E R23, desc[UR10][R8.64+0x8] ;  /* 0x0000080a08175981 */ /* 0x000f68000c1e1900 */
[----:B------:R-:W5:Y:S01]  /*05d0*/  @P5 LDG.E R22, desc[UR10][R6.64+0x8] ;  /* 0x0000080a06165981 */ /* 0x000f62000c1e1900 */
[----:B--2---:R-:W-:Y:S01]  /*05e0*/  @P6 FFMA R0, R15, R13, R0 ;  /* 0x0000000d0f006223 */ /* 0x004fe20000000000 */
[----:B------:R-:W-:-:S02]  /*05f0*/  ISETP.NE.AND P6, PT, R21, R2, PT ;  /* 0x000000021500720c */ /* 0x000fc40003fc5270 */
[----:B------:R-:W2:Y:S04]  /*0600*/  @P3 LDG.E R13, desc[UR10][R8.64] ;  /* 0x0000000a080d3981 */ /* 0x000ea8000c1e1900 */
[----:B------:R-:W2:Y:S04]  /*0610*/  @P3 LDG.E R15, desc[UR10][R6.64] ;  /* 0x0000000a060f3981 */ /* 0x000ea8000c1e1900 */
[----:B------:R-:W2:Y:S04]  /*0620*/  @P4 LDG.E R21, desc[UR10][R8.64+0x4] ;  /* 0x0000040a08154981 */ /* 0x000ea8000c1e1900 */
[----:B------:R0:W2:Y:S04]  /*0630*/  @P6 LDG.E R25, desc[UR10][R8.64+0xc] ;  /* 0x00000c0a08196981 */ /* 0x0000a8000c1e1900 */
[----:B------:R1:W2:Y:S01]  /*0640*/  @P6 LDG.E R24, desc[UR10][R6.64+0xc] ;  /* 0x00000c0a06186981 */ /* 0x0002a2000c1e1900 */
[----:B---3--:R-:W-:Y:S01]  /*0650*/  @P0 FFMA R0, R11, R12, R0 ;  /* 0x0000000c0b000223 */ /* 0x008fe20000000000 */
[----:B------:R-:W-:-:S03]  /*0660*/  VIADD R10, R10, 0x8 ;  /* 0x000000080a0a7836 */ /* 0x000fc60000000000 */
[----:B----4-:R-:W-:Y:S02]  /*0670*/  @P1 FFMA R0, R17, R14, R0 ;  /* 0x0000000e11001223 */ /* 0x010fe40000000000 */
[----:B------:R-:W-:Y:S02]  /*0680*/  ISETP.NE.AND P0, PT, R10, UR4, PT ;  /* 0x000000040a007c0c */ /* 0x000fe4000bf05270 */
[----:B-----5:R-:W-:Y:S01]  /*0690*/  @P2 FFMA R0, R19, R16, R0 ;  /* 0x0000001013002223 */ /* 0x020fe20000000000 */
[----:B0-----:R-:W-:Y:S02]  /*06a0*/  IADD3 R8, P2, PT, R8, 0x20, RZ ;  /* 0x0000002008087810 */ /* 0x001fe40007f5e0ff */
[----:B------:R-:W-:Y:S01]  /*06b0*/  IADD3 R11, P1, PT, R6, 0x20, RZ ;  /* 0x00000020060b7810 */ /* 0x000fe20007f3e0ff */
[----:B------:R-:W-:Y:S01]  /*06c0*/  VIADD R18, R18, 0x8 ;  /* 0x0000000812127836 */ /* 0x000fe20000000000 */
[----:B------:R-:W-:Y:S01]  /*06d0*/  IADD3 R4, PT, PT, R4, 0x8, RZ ;  /* 0x0000000804047810 */ /* 0x000fe20007ffe0ff */
[----:B------:R-:W-:Y:S01]  /*06e0*/  IMAD.X R19, RZ, RZ, R9, P2 ;  /* 0x000000ffff137224 */ /* 0x000fe200010e0609 */
[----:B-1----:R-:W-:Y:S01]  /*06f0*/  IADD3.X R7, PT, PT, RZ, R7, RZ, P1, !PT ;  /* 0x00000007ff077210 */ /* 0x002fe20000ffe4ff */
[----:B--2---:R-:W-:-:S04]  /*0700*/  @P3 FFMA R0, R13, R15, R0 ;  /* 0x0000000f0d003223 */ /* 0x004fc80000000000 */
[----:B------:R-:W-:-:S04]  /*0710*/  @P4 FFMA R0, R21, R20, R0 ;  /* 0x0000001415004223 */ /* 0x000fc80000000000 */
[----:B------:R-:W-:-:S04]  /*0720*/  @P5 FFMA R0, R23, R22, R0 ;  /* 0x0000001617005223 */ /* 0x000fc80000000000 */
[----:B------:R-:W-:Y:S01]  /*0730*/  @P6 FFMA R0, R25, R24, R0 ;  /* 0x0000001819006223 */ /* 0x000fe20000000000 */
[----:B------:R-:W-:Y:S06]  /*0740*/  @P0 BRA `(.L_x_47) ;  /* 0xfffffffc00300947 */ /* 0x000fec000383ffff */
[----:B------:R-:W-:-:S07]  /*0750*/  IMAD.U32 R4, RZ, RZ, UR4 ;  /* 0x00000004ff047e24 */ /* 0x000fce000f8e00ff */
.L_x_46:
[----:B------:R-:W-:-:S09]  /*0760*/  UISETP.NE.AND UP0, UPT, UR8, URZ, UPT ;  /* 0x000000ff0800728c */ /* 0x000fd2000bf05270 */
[----:B------:R-:W-:Y:S05]  /*0770*/  BRA.U !UP0, `(.L_x_48) ;  /* 0x00000005081c7547 */ /* 0x000fea000b800000 */
[----:B------:R-:W-:Y:S02]  /*0780*/  UISETP.GE.U32.AND UP0, UPT, UR7, 0x3, UPT ;  /* 0x000000030700788c */ /* 0x000fe4000bf06070 */
[----:B------:R-:W-:-:S07]  /*0790*/  UISETP.NE.AND UP1, UPT, UR9, URZ, UPT ;  /* 0x000000ff0900728c */ /* 0x000fce000bf25270 */
[----:B------:R-:W-:Y:S05]  /*07a0*/  BRA.U !UP0, `(.L_x_49) ;  /* 0x0000000108787547 */ /* 0x000fea000b800000 */
[C---:B------:R-:W-:Y:S01]  /*07b0*/  ISETP.NE.AND P0, PT, R4.reuse, R2, PT ;  /* 0x000000020400720c */ /* 0x040fe20003f05270 */
[----:B---3--:R-:W1:Y:S01]  /*07c0*/  LDC.64 R8, c[0x0][0x398] ;  /* 0x0000e600ff087b82 */ /* 0x008e620000000a00 */
[----:B------:R-:W3:Y:S01]  /*07d0*/  LDCU.64 UR12, c[0x0][0x388] ;  /* 0x00007100ff0c77ac */ /* 0x000ee20008000a00 */
[C---:B------:R-:W-:Y:S01]  /*07e0*/  VIADD R13, R4.reuse, 0x1 ;  /* 0x00000001040d7836 */ /* 0x040fe20000000000 */
[----:B------:R-:W-:Y:S02]  /*07f0*/  IADD3 R15, PT, PT, R4, 0x2, RZ ;  /* 0x00000002040f7810 */ /* 0x000fe40007ffe0ff */
[----:B------:R-:W-:Y:S02]  /*0800*/  IADD3 R12, P3, PT, R3, R4, RZ ;  /* 0x00000004030c7210 */ /* 0x000fe40007f7e0ff */
[-C--:B------:R-:W-:Y:S02]  /*0810*/  ISETP.NE.AND P1, PT, R13, R2.reuse, PT ;  /* 0x000000020d00720c */ /* 0x080fe40003f25270 */
[----:B------:R-:W-:-:S02]  /*0820*/  ISETP.NE.AND P2, PT, R15, R2, PT ;  /* 0x000000020f00720c */ /* 0x000fc40003f45270 */
[C---:B------:R-:W-:Y:S01]  /*0830*/  LEA.HI.X.SX32 R13, R3.reuse, RZ, 0x1, P3 ;  /* 0x000000ff030d7211 */ /* 0x040fe200018f0eff */
[----:B0-----:R-:W0:Y:S01]  /*0840*/  @P0 LDC.64 R10, c[0x0][0x388] ;  /* 0x0000e200ff0a0b82 */ /* 0x001e220000000a00 */
[----:B------:R-:W-:Y:S01]  /*0850*/  @P0 IMAD.IADD R7, R3, 0x1, R4 ;  /* 0x0000000103070824 */ /* 0x000fe200078e0204 */
[----:B---3--:R-:W-:Y:S01]  /*0860*/  LEA R6, P4, R12, UR12, 0x2 ;  /* 0x0000000c0c067c11 */ /* 0x008fe2000f8810ff */
[----:B-1----:R-:W-:-:S05]  /*0870*/  IMAD.WIDE.U32 R8, R4, 0x4, R8 ;  /* 0x0000000404087825 */ /* 0x002fca00078e0008 */
[----:B--2---:R-:W2:Y:S04]  /*0880*/  @P1 LDG.E R14, desc[UR10][R8.64+0x4] ;  /* 0x0000040a080e1981 */ /* 0x004ea8000c1e1900 */
[----:B------:R-:W3:Y:S01]  /*0890*/  @P2 LDG.E R16, desc[UR10][R8.64+0x8] ;  /* 0x0000080a08102981 */ /* 0x000ee2000c1e1900 */
[----:B0-----:R-:W-:-:S04]  /*08a0*/  @P0 IMAD.WIDE R10, R7, 0x4, R10 ;  /* 0x00000004070a0825 */ /* 0x001fc800078e020a */
[----:B------:R-:W-:Y:S02]  /*08b0*/  VIADD R7, R4, 0x3 ;  /* 0x0000000304077836 */ /* 0x000fe40000000000 */
[----:B------:R-:W4:Y:S03]  /*08c0*/  @P0 LDG.E R11, desc[UR10][R10.64] ;  /* 0x0000000a0a0b0981 */ /* 0x000f26000c1e1900 */
[----:B------:R-:W-:Y:S02]  /*08d0*/  ISETP.NE.AND P3, PT, R7, R2, PT ;  /* 0x000000020700720c */ /* 0x000fe40003f65270 */
[----:B------:R-:W-:Y:S02]  /*08e0*/  LEA.HI.X R7, R12, UR13, R13, 0x2, P4 ;  /* 0x0000000d0c077c11 */ /* 0x000fe4000a0f140d */
[----:B------:R-:W4:Y:S04]  /*08f0*/  @P0 LDG.E R12, desc[UR10][R8.64] ;  /* 0x0000000a080c0981 */ /* 0x000f28000c1e1900 */
[----:B------:R-:W2:Y:S04]  /*0900*/  @P1 LDG.E R13, desc[UR10][R6.64+0x4] ;  /* 0x0000040a060d1981 */ /* 0x000ea8000c1e1900 */
[----:B------:R-:W3:Y:S04]  /*0910*/  @P2 LDG.E R15, desc[UR10][R6.64+0x8] ;  /* 0x0000080a060f2981 */ /* 0x000ee8000c1e1900 */
[----:B------:R-:W5:Y:S04]  /*0920*/  @P3 LDG.E R17, desc[UR10][R6.64+0xc] ;  /* 0x00000c0a06113981 */ /* 0x000f68000c1e1900 */
[----:B------:R-:W5:Y:S01]  /*0930*/  @P3 LDG.E R18, desc[UR10][R8.64+0xc] ;  /* 0x00000c0a08123981 */ /* 0x000f62000c1e1900 */
[----:B------:R-:W-:Y:S01]  /*0940*/  IADD3 R4, PT, PT, R4, 0x4, RZ ;  /* 0x0000000404047810 */ /* 0x000fe20007ffe0ff */
[----:B----4-:R-:W-:-:S04]  /*0950*/  @P0 FFMA R0, R11, R12, R0 ;  /* 0x0000000c0b000223 */ /* 0x010fc80000000000 */
[----:B--2---:R-:W-:-:S04]  /*0960*/  @P1 FFMA R0, R13, R14, R0 ;  /* 0x0000000e0d001223 */ /* 0x004fc80000000000 */
[----:B---3--:R-:W-:-:S04]  /*0970*/  @P2 FFMA R0, R15, R16, R0 ;  /* 0x000000100f002223 */ /* 0x008fc80000000000 */
[----:B-----5:R-:W-:-:S07]  /*0980*/  @P3 FFMA R0, R17, R18, R0 ;  /* 0x0000001211003223 */ /* 0x020fce0000000000 */
.L_x_49:
[----:B------:R-:W-:Y:S04]  /*0990*/  BSSY.RECONVERGENT B0, `(.L_x_48) ;  /* 0x0000025000007945 */ /* 0x000fe80003800200 */
[----:B------:R-:W-:Y:S05]  /*09a0*/  BRA.U !UP1, `(.L_x_50) ;  /* 0x00000001098c7547 */ /* 0x000fea000b800000 */
[----:B0-----:R-:W0:Y:S01]  /*09b0*/  LDC R6, c[0x0][0x380] ;  /* 0x0000e000ff067b82 */ /* 0x001e220000000800 */
[----:B------:R-:W-:Y:S01]  /*09c0*/  UISETP.NE.AND UP0, UPT, UR9, 0x1, UPT ;  /* 0x000000010900788c */ /* 0x000fe2000bf05270 */
[----:B0-----:R-:W-:-:S08]  /*09d0*/  LOP3.LUT P0, RZ, R6, 0x1, RZ, 0xc0, !PT ;  /* 0x0000000106ff7812 */ /* 0x001fd0000780c0ff */
[----:B------:R-:W-:Y:S05]  /*09e0*/  BRA.U !UP0, `(.L_x_51) ;  /* 0x0000000108547547 */ /* 0x000fea000b800000 */
[C---:B------:R-:W-:Y:S01]  /*09f0*/  VIADD R7, R4.reuse, 0x1 ;  /* 0x0000000104077836 */ /* 0x040fe20000000000 */
[----:B------:R-:W-:-:S04]  /*0a00*/  ISETP.NE.AND P1, PT, R4, R2, PT ;  /* 0x000000020400720c */ /* 0x000fc80003f25270 */
[----:B------:R-:W-:Y:S02]  /*0a10*/  ISETP.NE.AND P2, PT, R7, R2, PT ;  /* 0x000000020700720c */ /* 0x000fe40003f45270 */
[----:B------:R-:W0:Y:S07]  /*0a20*/  LDC.64 R6, c[0x0][0x398] ;  /* 0x0000e600ff067b82 */ /* 0x000e2e0000000a00 */
[--C-:B------:R-:W-:Y:S01]  /*0a30*/  @P1 IMAD.IADD R13, R3, 0x1, R4.reuse ;  /* 0x00000001030d1824 */ /* 0x100fe200078e0204 */
[----:B------:R-:W1:Y:S03]  /*0a40*/  @P1 LDC.64 R10, c[0x0][0x388] ;  /* 0x0000e200ff0a1b82 */ /* 0x000e660000000a00 */
[----:B------:R-:W-:-:S02]  /*0a50*/  @P2 SHF.R.S32.HI R12, RZ, 0x1f, R4 ;  /* 0x0000001fff0c2819 */ /* 0x000fc40000011404 */
[----:B------:R-:W-:-:S03]  /*0a60*/  @P2 IADD3 R15, P3, PT, R3, R4, RZ ;  /* 0x00000004030f2210 */ /* 0x000fc60007f7e0ff */
[----:B---3--:R-:W3:Y:S01]  /*0a70*/  @P2 LDC.64 R8, c[0x0][0x388] ;  /* 0x0000e200ff082b82 */ /* 0x008ee20000000a00 */
[----:B------:R-:W-:Y:S01]  /*0a80*/  @P2 LEA.HI.X.SX32 R12, R3, R12, 0x1, P3 ;  /* 0x0000000c030c2211 */ /* 0x000fe200018f0eff */
[----:B0-----:R-:W-:-:S04]  /*0a90*/  IMAD.WIDE.U32 R6, R4, 0x4, R6 ;  /* 0x0000000404067825 */ /* 0x001fc800078e0006 */
[----:B-1----:R-:W-:Y:S02]  /*0aa0*/  @P1 IMAD.WIDE R10, R13, 0x4, R10 ;  /* 0x000000040d0a1825 */ /* 0x002fe400078e020a */
[----:B--2---:R-:W2:Y:S04]  /*0ab0*/  @P1 LDG.E R13, desc[UR10][R6.64] ;  /* 0x0000000a060d1981 */ /* 0x004ea8000c1e1900 */
[----:B------:R-:W2:Y:S01]  /*0ac0*/  @P1 LDG.E R11, desc[UR10][R10.64] ;  /* 0x0000000a0a0b1981 */ /* 0x000ea2000c1e1900 */
[----:B---3--:R-:W-:-:S04]  /*0ad0*/  @P2 LEA R8, P3, R15, R8, 0x2 ;  /* 0x000000080f082211 */ /* 0x008fc800078610ff */
[----:B------:R-:W-:Y:S02]  /*0ae0*/  @P2 LEA.HI.X R9, R15, R9, R12, 0x2, P3 ;  /* 0x000000090f092211 */ /* 0x000fe400018f140c */
[----:B------:R-:W3:Y:S04]  /*0af0*/  @P2 LDG.E R12, desc[UR10][R6.64+0x4] ;  /* 0x0000040a060c2981 */ /* 0x000ee8000c1e1900 */
[----:B------:R-:W3:Y:S01]  /*0b00*/  @P2 LDG.E R9, desc[UR10][R8.64+0x4] ;  /* 0x0000040a08092981 */ /* 0x000ee2000c1e1900 */
[----:B------:R-:W-:Y:S01]  /*0b10*/  IADD3 R4, PT, PT, R4, 0x2, RZ ;  /* 0x0000000204047810 */ /* 0x000fe20007ffe0ff */
[----:B--2---:R-:W-:-:S04]  /*0b20*/  @P1 FFMA R0, R11, R13, R0 ;  /* 0x0000000d0b001223 */ /* 0x004fc80000000000 */
[----:B---3--:R-:W-:-:S07]  /*0b30*/  @P2 FFMA R0, R9, R12, R0 ;  /* 0x0000000c09002223 */ /* 0x008fce0000000000 */
.L_x_51:
[----:B------:R-:W-:-:S13]  /*0b40*/  ISETP.EQ.OR P0, PT, R4, R2, !P0 ;  /* 0x000000020400720c */ /* 0x000fda0004702670 */
[----:B------:R-:W-:Y:S05]  /*0b50*/  @P0 BRA `(.L_x_50) ;  /* 0x0000000000200947 */ /* 0x000fea0003800000 */
[----:B------:R-:W0:Y:S01]  /*0b60*/  LDC.64 R6, c[0x0][0x388] ;  /* 0x0000e200ff067b82 */ /* 0x000e220000000a00 */
[----:B------:R-:W-:-:S07]  /*0b70*/  IMAD.IADD R11, R3, 0x1, R4 ;  /* 0x00000001030b7824 */ /* 0x000fce00078e0204 */
[----:B---3--:R-:W1:Y:S01]  /*0b80*/  LDC.64 R8, c[0x0][0x398] ;  /* 0x0000e600ff087b82 */ /* 0x008e620000000a00 */
[----:B0-----:R-:W-:-:S06]  /*0b90*/  IMAD.WIDE R6, R11, 0x4, R6 ;  /* 0x000000040b067825 */ /* 0x001fcc00078e0206 */
[----:B--2---:R-:W2:Y:S01]  /*0ba0*/  LDG.E R7, desc[UR10][R6.64] ;  /* 0x0000000a06077981 */ /* 0x004ea2000c1e1900 */
[----:B-1----:R-:W-:-:S06]  /*0bb0*/  IMAD.WIDE.U32 R8, R4, 0x4, R8 ;  /* 0x0000000404087825 */ /* 0x002fcc00078e0008 */
[----:B------:R-:W2:Y:S02]  /*0bc0*/  LDG.E R8, desc[UR10][R8.64] ;  /* 0x0000000a08087981 */ /* 0x000ea4000c1e1900 */
[----:B--2---:R-:W-:-:S07]  /*0bd0*/  FFMA R0, R7, R8, R0 ;  /* 0x0000000807007223 */ /* 0x004fce0000000000 */
.L_x_50:
[----:B--2---:R-:W-:Y:S05]  /*0be0*/  BSYNC.RECONVERGENT B0 ;  /* 0x0000000000007941 */ /* 0x004fea0003800200 */
.L_x_48:
[----:B---3--:R-:W1:Y:S01]  /*0bf0*/  LDC.64 R8, c[0x0][0x388] ;  /* 0x0000e200ff087b82 */ /* 0x008e620000000a00 */
[----:B------:R-:W-:-:S07]  /*0c00*/  IMAD.IADD R3, R3, 0x1, R2 ;  /* 0x0000000103037824 */ /* 0x000fce00078e0202 */
[----:B0-----:R-:W0:Y:S01]  /*0c10*/  LDC.64 R6, c[0x0][0x390] ;  /* 0x0000e400ff067b82 */ /* 0x001e220000000a00 */
[----:B-1----:R-:W-:-:S06]  /*0c20*/  IMAD.WIDE R8, R3, 0x4, R8 ;  /* 0x0000000403087825 */ /* 0x002fcc00078e0208 */
[----:B--2---:R-:W2:Y:S01]  /*0c30*/  LDG.E R9, desc[UR10][R8.64] ;  /* 0x0000000a08097981 */ /* 0x004ea2000c1e1900 */
[----:B0-----:R-:W-:-:S06]  /*0c40*/  IMAD.WIDE R6, R2, 0x4, R6 ;  /* 0x0000000402067825 */ /* 0x001fcc00078e0206 */
[----:B------:R-:W3:Y:S01]  /*0c50*/  LDG.E R7, desc[UR10][R6.64] ;  /* 0x0000000a06077981 */ /* 0x000ee2000c1e1900 */
[----:B------:R-:W-:Y:S01]  /*0c60*/  BSSY.RECONVERGENT B0, `(.L_x_52) ;  /* 0x000000d000007945 */ /* 0x000fe20003800200 */
[----:B--2---:R-:W0:Y:S01]  /*0c70*/  MUFU.RCP R3, R9 ;  /* 0x0000000900037308 */ /* 0x004e220000001000 */
[----:B---3--:R-:W-:-:S07]  /*0c80*/  FADD R0, R7, -R0 ;  /* 0x8000000007007221 */ /* 0x008fce0000000000 */
[----:B------:R-:W1:Y:S01]  /*0c90*/  FCHK P0, R0, R9 ;  /* 0x0000000900007302 */ /* 0x000e620000000000 */
[----:B0-----:R-:W-:-:S04]  /*0ca0*/  FFMA R4, -R9, R3, 1 ;  /* 0x3f80000009047423 */ /* 0x001fc80000000103 */
[----:B------:R-:W-:-:S04]  /*0cb0*/  FFMA R3, R3, R4, R3 ;  /* 0x0000000403037223 */ /* 0x000fc80000000003 */
[----:B------:R-:W-:-:S04]  /*0cc0*/  FFMA R4, R0, R3, RZ ;  /* 0x0000000300047223 */ /* 0x000fc800000000ff */
[----:B------:R-:W-:-:S04]  /*0cd0*/  FFMA R10, -R9, R4, R0 ;  /* 0x00000004090a7223 */ /* 0x000fc80000000100 */
[----:B------:R-:W-:Y:S01]  /*0ce0*/  FFMA R3, R3, R10, R4 ;  /* 0x0000000a03037223 */ /* 0x000fe20000000004 */
[----:B-1----:R-:W-:Y:S06]  /*0cf0*/  @!P0 BRA `(.L_x_53) ;  /* 0x00000000000c8947 */ /* 0x002fec0003800000 */
[----:B------:R-:W-:Y:S02]  /*0d00*/  MOV R3, R9 ;  /* 0x0000000900037202 */ /* 0x000fe40000000f00 */
[----:B------:R-:W-:-:S07]  /*0d10*/  MOV R4, 0xd30 ;  /* 0x00000d3000047802 */ /* 0x000fce0000000f00 */
[----:B------:R-:W-:Y:S05]  /*0d20*/  CALL.REL.NOINC `($__internal_1_$__cuda_sm3x_div_rn_noftz_f32_slowpath) ;  /* 0x0000000000247944 */ /* 0x000fea0003c00000 */
.L_x_53:
[----:B------:R-:W-:Y:S05]  /*0d30*/  BSYNC.RECONVERGENT B0 ;  /* 0x0000000000007941 */ /* 0x000fea0003800200 */
.L_x_52:
[----:B------:R-:W0:Y:S01]  /*0d40*/  LDC.64 R6, c[0x0][0x3a0] ;  /* 0x0000e800ff067b82 */ /* 0x000e220000000a00 */
[----:B------:R-:W1:Y:S01]  /*0d50*/  LDCU UR12, c[0x0][0x380] ;  /* 0x00007000ff0c77ac */ /* 0x000e620008000800 */
[----:B0-----:R-:W-:-:S04]  /*0d60*/  IMAD.WIDE R6, R2, 0x4, R6 ;  /* 0x0000000402067825 */ /* 0x001fc800078e0206 */
[----:B------:R-:W-:Y:S01]  /*0d70*/  IMAD.IADD R2, R5, 0x1, R2 ;  /* 0x0000000105027824 */ /* 0x000fe200078e0202 */
[----:B------:R4:W-:Y:S04]  /*0d80*/  STG.E desc[UR10][R6.64], R3 ;  /* 0x0000000306007986 */ /* 0x0009e8000c10190a */
[----:B-1----:R-:W-:-:S13]  /*0d90*/  ISETP.GE.AND P0, PT, R2, UR12, PT ;  /* 0x0000000c02007c0c */ /* 0x002fda000bf06270 */
[----:B----4-:R-:W-:Y:S05]  /*0da0*/  @!P0 BRA `(.L_x_54) ;  /* 0xfffffff400588947 */ /* 0x010fea000383ffff */
[----:B------:R-:W-:Y:S05]  /*0db0*/  EXIT ;  /* 0x000000000000794d */ /* 0x000fea0003800000 */
        .weak           $__internal_1_$__cuda_sm3x_div_rn_noftz_f32_slowpath
        .type           $__internal_1_$__cuda_sm3x_div_rn_noftz_f32_slowpath,@function
        .size           $__internal_1_$__cuda_sm3x_div_rn_noftz_f32_slowpath,(.L_x_68 - $__internal_1_$__cuda_sm3x_div_rn_noftz_f32_slowpath)
$__internal_1_$__cuda_sm3x_div_rn_noftz_f32_slowpath:
[----:B------:R-:W-:Y:S01]  /*0dc0*/  SHF.R.U32.HI R14, RZ, 0x17, R3 ;  /* 0x00000017ff0e7819 */ /* 0x000fe20000011603 */
[----:B------:R-:W-:Y:S01]  /*0dd0*/  BSSY.RECONVERGENT B1, `(.L_x_55) ;  /* 0x0000062000017945 */ /* 0x000fe20003800200 */
[----:B------:R-:W-:Y:S02]  /*0de0*/  SHF.R.U32.HI R12, RZ, 0x17, R0 ;  /* 0x00000017ff0c7819 */ /* 0x000fe40000011600 */
[----:B------:R-:W-:Y:S02]  /*0df0*/  LOP3.LUT R14, R14, 0xff, RZ, 0xc0, !PT ;  /* 0x000000ff0e0e7812 */ /* 0x000fe400078ec0ff */
[----:B------:R-:W-:-:S03]  /*0e00*/  LOP3.LUT R15, R12, 0xff, RZ, 0xc0, !PT ;  /* 0x000000ff0c0f7812 */ /* 0x000fc600078ec0ff */
[----:B------:R-:W-:Y:S01]  /*0e10*/  VIADD R17, R14, 0xffffffff ;  /* 0xffffffff0e117836 */ /* 0x000fe20000000000 */
[----:B------:R-:W-:-:S04]  /*0e20*/  IADD3 R16, PT, PT, R15, -0x1, RZ ;  /* 0xffffffff0f107810 */ /* 0x000fc80007ffe0ff */
        /* <DEDUP_REMOVED lines=22> */
[----:B------:R-:W-:Y:S01]  /*0f90*/  @P0 IMAD.MOV.U32 R12, RZ, RZ, RZ ;  /* 0x000000ffff0c0224 */ /* 0x000fe200078e00ff */
[----:B------:R-:W-:Y:S01]  /*0fa0*/  @!P0 MOV R12, 0xffffffc0 ;  /* 0xffffffc0000c8802 */ /* 0x000fe20000000f00 */
[----:B------:R-:W-:Y:S01]  /*0fb0*/  @!P0 FFMA R0, R0, 1.84467440737095516160e+19, RZ ;  /* 0x5f80000000008823 */ /* 0x000fe200000000ff */
[----:B------:R-:W-:-:S03]  /*0fc0*/  @!P1 FFMA R3, R3, 1.84467440737095516160e+19, RZ ;  /* 0x5f80000003039823 */ /* 0x000fc600000000ff */
[----:B------:R-:W-:-:S07]  /*0fd0*/  @!P1 VIADD R12, R12, 0x40 ;  /* 0x000000400c0c9836 */ /* 0x000fce0000000000 */
.L_x_56:
[----:B------:R-:W-:Y:S01]  /*0fe0*/  LEA R16, R14, 0xc0800000, 0x17 ;  /* 0xc08000000e107811 */ /* 0x000fe200078eb8ff */
[----:B------:R-:W-:Y:S01]  /*0ff0*/  BSSY.RECONVERGENT B2, `(.L_x_61) ;  /* 0x0000036000027945 */ /* 0x000fe20003800200 */
[----:B------:R-:W-:-:S03]  /*1000*/  IADD3 R15, PT, PT, R15, -0x7f, RZ ;  /* 0xffffff810f0f7810 */ /* 0x000fc60007ffe0ff */
        /* <DEDUP_REMOVED lines=15> */
[----:B------:R-:W-:-:S05]  /*1100*/  IMAD.IADD R16, R14, 0x1, R15 ;  /* 0x000000010e107824 */ /* 0x000fca00078e020f */
[----:B------:R-:W-:-:S04]  /*1110*/  IADD3 R12, PT, PT, R16, -0x1, RZ ;  /* 0xffffffff100c7810 */ /* 0x000fc80007ffe0ff */
        /* <DEDUP_REMOVED lines=9> */
[CC--:B------:R-:W-:Y:S01]  /*11b0*/  FFMA.RZ R12, R3.reuse, R17.reuse, R18 ;  /* 0x00000011030c7223 */ /* 0x0c0fe2000000c012 */
[C---:B------:R-:W-:Y:S01]  /*11c0*/  VIADD R15, R16.reuse, 0x20 ;  /* 0x00000020100f7836 */ /* 0x040fe20000000000 */
[C---:B------:R-:W-:Y:S02]  /*11d0*/  ISETP.NE.AND P3, PT, R16.reuse, RZ, PT ;  /* 0x000000ff1000720c */ /* 0x040fe40003f65270 */
[----:B------:R-:W-:Y:S01]  /*11e0*/  ISETP.NE.AND P1, PT, R16, RZ, PT ;  /* 0x000000ff1000720c */ /* 0x000fe20003f25270 */
[----:B------:R-:W-:Y:S01]  /*11f0*/  IMAD.MOV R16, RZ, RZ, -R16 ;  /* 0x000000ffff107224 */ /* 0x000fe200078e0a10 */
[----:B------:R-:W-:Y:S01]  /*1200*/  LOP3.LUT R14, R12, 0x7fffff, RZ, 0xc0, !PT ;  /* 0x007fffff0c0e7812 */ /* 0x000fe200078ec0ff */
[CCC-:B------:R-:W-:Y:S01]  /*1210*/  FFMA.RP R12, R3.reuse, R17.reuse, R18.reuse ;  /* 0x00000011030c7223 */ /* 0x1c0fe20000008012 */
[----:B------:R-:W-:Y:S02]  /*1220*/  FFMA.RM R3, R3, R17, R18 ;  /* 0x0000001103037223 */ /* 0x000fe40000004012 */
[----:B------:R-:W-:-:S03]  /*1230*/  LOP3.LUT R14, R14, 0x800000, RZ, 0xfc, !PT ;  /* 0x008000000e0e7812 */ /* 0x000fc600078efcff */
        /* <DEDUP_REMOVED lines=9> */
[----:B------:R-:W-:-:S04]  /*12d0*/  LOP3.LUT R12, R12, R3, RZ, 0xc0, !PT ;  /* 0x000000030c0c7212 */ /* 0x000fc800078ec0ff */
[----:B------:R-:W-:-:S04]  /*12e0*/  IADD3 R15, PT, PT, R15, R12, RZ ;  /* 0x0000000c0f0f7210 */ /* 0x000fc80007ffe0ff */
[----:B------:R-:W-:Y:S01]  /*12f0*/  LOP3.LUT R0, R15, R0, RZ, 0xfc, !PT ;  /* 0x000000000f007212 */ /* 0x000fe200078efcff */
[----:B------:R-:W-:Y:S06]  /*1300*/  BRA `(.L_x_64) ;  /* 0x0000000000107947 */ /* 0x000fec0003800000 */
.L_x_63:
[----:B------:R-:W-:-:S04]  /*1310*/  LOP3.LUT R0, R0, 0x80000000, RZ, 0xc0, !PT ;  /* 0x8000000000007812 */ /* 0x000fc800078ec0ff */
[----:B------:R-:W-:Y:S01]  /*1320*/  LOP3.LUT R0, R0, 0x7f800000, RZ, 0xfc, !PT ;  /* 0x7f80000000007812 */ /* 0x000fe200078efcff */
[----:B------:R-:W-:Y:S06]  /*1330*/  BRA `(.L_x_64) ;  /* 0x0000000000047947 */ /* 0x000fec0003800000 */
.L_x_62:
[----:B------:R-:W-:-:S07]  /*1340*/  IMAD R0, R15, 0x800000, R0 ;  /* 0x008000000f007824 */ /* 0x000fce00078e0200 */
.L_x_64:
[----:B------:R-:W-:Y:S05]  /*1350*/  BSYNC.RECONVERGENT B2 ;  /* 0x0000000000027941 */ /* 0x000fea0003800200 */
.L_x_61:
[----:B------:R-:W-:Y:S05]  /*1360*/  BRA `(.L_x_65) ;  /* 0x0000000000207947 */ /* 0x000fea0003800000 */
.L_x_60:
[----:B------:R-:W-:-:S04]  /*1370*/  LOP3.LUT R0, R3, 0x80000000, R0, 0x48, !PT ;  /* 0x8000000003007812 */ /* 0x000fc800078e4800 */
[----:B------:R-:W-:Y:S01]  /*1380*/  LOP3.LUT R0, R0, 0x7f800000, RZ, 0xfc, !PT ;  /* 0x7f80000000007812 */ /* 0x000fe200078efcff */
[----:B------:R-:W-:Y:S06]  /*1390*/  BRA `(.L_x_65) ;  /* 0x0000000000147947 */ /* 0x000fec0003800000 */
.L_x_59:
[----:B------:R-:W-:Y:S01]  /*13a0*/  LOP3.LUT R0, R3, 0x80000000, R0, 0x48, !PT ;  /* 0x8000000003007812 */ /* 0x000fe200078e4800 */
[----:B------:R-:W-:Y:S06]  /*13b0*/  BRA `(.L_x_65) ;  /* 0x00000000000c7947 */ /* 0x000fec0003800000 */
.L_x_58:
[----:B------:R-:W0:Y:S01]  /*13c0*/  MUFU.RSQ R0, -QNAN ;  /* 0xffc0000000007908 */ /* 0x000e220000001400 */
[----:B------:R-:W-:Y:S05]  /*13d0*/  BRA `(.L_x_65) ;  /* 0x0000000000047947 */ /* 0x000fea0003800000 */
.L_x_57:
[----:B------:R-:W-:-:S07]  /*13e0*/  FADD.FTZ R0, R0, R3 ;  /* 0x0000000300007221 */ /* 0x000fce0000010000 */
.L_x_65:
[----:B------:R-:W-:Y:S05]  /*13f0*/  BSYNC.RECONVERGENT B1 ;  /* 0x0000000000017941 */ /* 0x000fea0003800200 */
.L_x_55:
[----:B------:R-:W-:Y:S01]  /*1400*/  MOV R14, R4 ;  /* 0x00000004000e7202 */ /* 0x000fe20000000f00 */
[----:B------:R-:W-:Y:S02]  /*1410*/  IMAD.MOV.U32 R15, RZ, RZ, 0x0 ;  /* 0x00000000ff0f7424 */ /* 0x000fe400078e00ff */
[----:B0-----:R-:W-:Y:S02]  /*1420*/  IMAD.MOV.U32 R3, RZ, RZ, R0 ;  /* 0x000000ffff037224 */ /* 0x001fe400078e0000 */
[----:B------:R-:W-:Y:S05]  /*1430*/  RET.REL.NODEC R14 `(_Z15JacobiIterationiPfS_S_S_) ;  /* 0xffffffe80ef07950 */ /* 0x000fea0003c3ffff */
.L_x_66:
        /* <DEDUP_REMOVED lines=12> */
.L_x_68:


//--------------------- .nv.shared.reserved.0     --------------------------
	.section	.nv.shared.reserved.0,"aw",@nobits
	.weak		__nv_reservedSMEM_offset_0_alias
	.size		__nv_reservedSMEM_offset_0_alias, 0, 64
	.other		__nv_reservedSMEM_offset_0_alias,@"STO_CUDA_RESERVED_SHARED STV_DEFAULT"
__nv_reservedSMEM_offset_0_alias:
	.zero		0
	.zero		64


//--------------------- .nv.constant0._Z4copyiPfS_ --------------------------
	.section	.nv.constant0._Z4copyiPfS_,"a",@progbits
	.sectionflags	@""
	.align	4
.nv.constant0._Z4copyiPfS_:
	.zero		920


//--------------------- .nv.constant0._Z11initAMatrixiPf --------------------------
	.section	.nv.constant0._Z11initAMatrixiPf,"a",@progbits
	.sectionflags	@""
	.align	4
.nv.constant0._Z11initAMatrixiPf:
	.zero		912


//--------------------- .nv.constant0._Z14setSigmaToZeroiPf --------------------------
	.section	.nv.constant0._Z14setSigmaToZeroiPf,"a",@progbits
	.sectionflags	@""
	.align	4
.nv.constant0._Z14setSigmaToZeroiPf:
	.zero		912


//--------------------- .nv.constant0._Z32JacobiIterationDistributedResultiPfS_S_S_ --------------------------
	.section	.nv.constant0._Z32JacobiIterationDistributedResultiPfS_S_S_,"a",@progbits
	.sectionflags	@""
	.align	4
.nv.constant0._Z32JacobiIterationDistributedResultiPfS_S_S_:
	.zero		936


//--------------------- .nv.constant0._Z26JacobiIterationDistributediPfS_S_ --------------------------
	.section	.nv.constant0._Z26JacobiIterationDistributediPfS_S_,"a",@progbits
	.sectionflags	@""
	.align	4
.nv.constant0._Z26JacobiIterationDistributediPfS_S_:
	.zero		928


//--------------------- .nv.constant0._Z15JacobiIterationiPfS_S_S_ --------------------------
	.section	.nv.constant0._Z15JacobiIterationiPfS_S_S_,"a",@progbits
	.sectionflags	@""
	.align	4
.nv.constant0._Z15JacobiIterationiPfS_S_S_:
	.zero		936


//--------------------- SYMBOLS --------------------------

	.type		.nv.reservedSmem.offset0,@object
	.size		.nv.reservedSmem.offset0,0x4
